// auto-generated by cutlass_sweep.gemm — config: {"arch": "sm_100", "cluster_m": 2, "cluster_n": 2, "dtype": "e5m2", "dtype_b": "e5m2", "layout": "nt", "stages": 0, "tile_k": 32, "tile_m": 64, "tile_n": 64}
#include "cutlass/cutlass.h"
#include "cutlass/gemm/collective/collective_builder.hpp"
#include "cutlass/gemm/device/gemm_universal_adapter.h"
#include "cutlass/gemm/kernel/gemm_universal.hpp"
#include "cutlass/epilogue/collective/collective_builder.hpp"

using ElemA = cutlass::float_e5m2_t;
using ElemB = cutlass::float_e5m2_t;
using ElemCD = cutlass::float_e5m2_t;
using Acc  = float;
using TileShape    = cute::Shape<cute::_64, cute::_64, cute::_32>;
using ClusterShape = cute::Shape<cute::_2, cute::_2, cute::_1>;

using CollectiveEpilogue = typename cutlass::epilogue::collective::CollectiveBuilder<
    cutlass::arch::Sm100, cutlass::arch::OpClassTensorOp,
    TileShape, ClusterShape,
    cutlass::epilogue::collective::EpilogueTileAuto,
    Acc, Acc,
    ElemCD, cutlass::layout::RowMajor, 128 / cutlass::sizeof_bits<ElemCD>::value,
    ElemCD, cutlass::layout::RowMajor, 128 / cutlass::sizeof_bits<ElemCD>::value,
    cutlass::epilogue::collective::EpilogueScheduleAuto
  >::CollectiveOp;

using CollectiveMainloop = typename cutlass::gemm::collective::CollectiveBuilder<
    cutlass::arch::Sm100, cutlass::arch::OpClassTensorOp,
    ElemA, cutlass::layout::RowMajor, 128 / cutlass::sizeof_bits<ElemA>::value,
    ElemB, cutlass::layout::ColumnMajor, 128 / cutlass::sizeof_bits<ElemB>::value,
    Acc,
    TileShape, ClusterShape,
    cutlass::gemm::collective::StageCountAutoCarveout<static_cast<int>(sizeof(typename CollectiveEpilogue::SharedStorage))>,
    cutlass::gemm::collective::KernelScheduleAuto
  >::CollectiveOp;

using GemmKernel = cutlass::gemm::kernel::GemmUniversal<
    cute::Shape<int,int,int,int>,
    CollectiveMainloop,
    CollectiveEpilogue
>;
using Gemm = cutlass::gemm::device::GemmUniversalAdapter<GemmKernel>;

// Force the device kernel symbol into the cubin without needing a host main.
auto* _anchor = &cutlass::device_kernel<GemmKernel>;


// ===== COMPILED SASS (sm_100a) =====

	.target	sm_100a

	.elftype	@"ET_EXEC"


//--------------------- .note.nv.tkinfo           --------------------------
	.section	.note.nv.tkinfo,"",@"SHT_NOTE"
	.sectionflags	@"SHF_NOTE_NV_TKINFO"
	.tkinfo
        /*0018*/ 	.word	0x00000002
        /*0030*/ 	.string	""
        /*0030*/ 	.string	"ptxas"
        /*0030*/ 	.string	"Cuda compilation tools, release 13.0, V13.0.88"
        /*0030*/ 	.string	"Build cuda_13.0.r13.0/compiler.36424714_0"
        /*0030*/ 	.string	"-arch sm_100a -m 64 "



//--------------------- .note.nv.cuinfo           --------------------------
	.section	.note.nv.cuinfo,"",@"SHT_NOTE"
	.sectionflags	@"SHF_NOTE_NV_CUINFO"
        /*0018*/ 	.short	0x0002
        /*001a*/ 	.short	0x0064
        /*001c*/ 	.short	0x0082
	.zero		2


//--------------------- .nv.info                  --------------------------
	.section	.nv.info,"",@"SHT_CUDA_INFO"
	.align	4


	//----- nvinfo : EIATTR_REGCOUNT
	.align		4
        /*0000*/ 	.byte	0x04, 0x2f
        /*0002*/ 	.short	(.L_19 - .L_18)
	.align		4
.L_18:
        /*0004*/ 	.word	index@(_ZN7cutlass13device_kernelINS_4gemm6kernel13GemmUniversalIN4cute5tupleIJiiiiEEENS1_10collective13CollectiveMmaINS1_35MainloopSm100TmaUmmaWarpSpecializedILi54ELi2ELi4ENS5_IJNS4_1CILi2EEESB_NSA_ILi1EEEEEEEENS5_IJNSA_ILi64EEESF_NSA_ILi32EEEEEENS_12float_e5m2_tENS5_IJlSC_lEEESI_SJ_NS4_8TiledMMAINS4_8MMA_AtomIJNS4_10MMA_TraitsINS4_19SM100_MMA_F8F6F4_SSEJSI_SI_fSF_SF_NS4_17integral_constantINS4_4UMMA5MajorELSQ_0EEESR_NSO_INSP_7ScaleInELSS_0EEEST_EEEEEENS4_6LayoutINS5_IJSC_SC_SC_EEENS5_IJNSA_ILi0EEESY_SY_EEEEENS5_IJNS4_10UnderscoreES11_S11_EEEEENS4_23SM90_TMA_LOAD_MULTICASTENS4_14ComposedLayoutINS4_7SwizzleILi1ELi4ELi3EEENS4_18smem_ptr_flag_bitsILi8EEENSW_INS5_IJNSA_ILi8EEESG_EEENS5_IJSG_SC_EEEEEEEvNS4_8identityES14_S1E_vS1F_EENS_8epilogue10collective18CollectiveEpilogueINS1H_23Sm100TmaWarpSpecializedILi1ELi1ELi32ELb0ELb0EEEJSH_NS5_IJNSW_ISF_SC_EES1M_EEESI_SJ_SI_SJ_NS1H_6fusion15FusionCallbacksIS1L_NS1O_17LinearCombinationISI_fSI_fLNS_15FloatRoundStyleE2EEESH_S1N_JEEENS4_5SM1004TMEM4LOAD26SM100_TMEM_LOAD_16dp32b32xENS4_13SM90_TMA_LOADENS15_INS16_ILi2ELi4ELi3EEES19_NSW_INS5_IJS1A_SF_EEENS5_IJSF_SC_EEEEEEENS4_39AutoVectorizingCopyWithAssumedAlignmentILi128EEENS4_14SM90_TMA_STOREES23_S25_S25_EEEvvEEEEvNT_6ParamsE)
        /*0008*/ 	.word	0x00000059


	//----- nvinfo : EIATTR_FRAME_SIZE
	.align		4
.L_19:
        /*000c*/ 	.byte	0x04, 0x11
        /*000e*/ 	.short	(.L_21 - .L_20)
	.align		4
.L_20:
        /*0010*/ 	.word	index@($__internal_2_$__cuda_sm10x_tcgen05_guardrail_trap_unallocated_columns_being_dealloced)
        /*0014*/ 	.word	0x00000000


	//----- nvinfo : EIATTR_FRAME_SIZE
	.align		4
.L_21:
        /*0018*/ 	.byte	0x04, 0x11
        /*001a*/ 	.short	(.L_23 - .L_22)
	.align		4
.L_22:
        /*001c*/ 	.word	index@($__internal_1_$__cuda_sm10x_tcgen05_guardrail_trap_phase_invalid_during_alloc)
        /*0020*/ 	.word	0x00000000


	//----- nvinfo : EIATTR_FRAME_SIZE
	.align		4
.L_23:
        /*0024*/ 	.byte	0x04, 0x11
        /*0026*/ 	.short	(.L_25 - .L_24)
	.align		4
.L_24:
        /*0028*/ 	.word	index@($__internal_0_$__cuda_sm10x_tcgen05_guardrail_trap_col_being_dealloced_not_returned_by_alloc)
        /*002c*/ 	.word	0x00000000


	//----- nvinfo : EIATTR_FRAME_SIZE
	.align		4
.L_25:
        /*0030*/ 	.byte	0x04, 0x11
        /*0032*/ 	.short	(.L_27 - .L_26)
	.align		4
.L_26:
        /*0034*/ 	.word	index@(_ZN7cutlass13device_kernelINS_4gemm6kernel13GemmUniversalIN4cute5tupleIJiiiiEEENS1_10collective13CollectiveMmaINS1_35MainloopSm100TmaUmmaWarpSpecializedILi54ELi2ELi4ENS5_IJNS4_1CILi2EEESB_NSA_ILi1EEEEEEEENS5_IJNSA_ILi64EEESF_NSA_ILi32EEEEEENS_12float_e5m2_tENS5_IJlSC_lEEESI_SJ_NS4_8TiledMMAINS4_8MMA_AtomIJNS4_10MMA_TraitsINS4_19SM100_MMA_F8F6F4_SSEJSI_SI_fSF_SF_NS4_17integral_constantINS4_4UMMA5MajorELSQ_0EEESR_NSO_INSP_7ScaleInELSS_0EEEST_EEEEEENS4_6LayoutINS5_IJSC_SC_SC_EEENS5_IJNSA_ILi0EEESY_SY_EEEEENS5_IJNS4_10UnderscoreES11_S11_EEEEENS4_23SM90_TMA_LOAD_MULTICASTENS4_14ComposedLayoutINS4_7SwizzleILi1ELi4ELi3EEENS4_18smem_ptr_flag_bitsILi8EEENSW_INS5_IJNSA_ILi8EEESG_EEENS5_IJSG_SC_EEEEEEEvNS4_8identityES14_S1E_vS1F_EENS_8epilogue10collective18CollectiveEpilogueINS1H_23Sm100TmaWarpSpecializedILi1ELi1ELi32ELb0ELb0EEEJSH_NS5_IJNSW_ISF_SC_EES1M_EEESI_SJ_SI_SJ_NS1H_6fusion15FusionCallbacksIS1L_NS1O_17LinearCombinationISI_fSI_fLNS_15FloatRoundStyleE2EEESH_S1N_JEEENS4_5SM1004TMEM4LOAD26SM100_TMEM_LOAD_16dp32b32xENS4_13SM90_TMA_LOADENS15_INS16_ILi2ELi4ELi3EEES19_NSW_INS5_IJS1A_SF_EEENS5_IJSF_SC_EEEEEEENS4_39AutoVectorizingCopyWithAssumedAlignmentILi128EEENS4_14SM90_TMA_STOREES23_S25_S25_EEEvvEEEEvNT_6ParamsE)
        /*0038*/ 	.word	0x00000000


	//----- nvinfo : EIATTR_MIN_STACK_SIZE
	.align		4
.L_27:
        /*003c*/ 	.byte	0x04, 0x12
        /*003e*/ 	.short	(.L_29 - .L_28)
	.align		4
.L_28:
        /*0040*/ 	.word	index@(_ZN7cutlass13device_kernelINS_4gemm6kernel13GemmUniversalIN4cute5tupleIJiiiiEEENS1_10collective13CollectiveMmaINS1_35MainloopSm100TmaUmmaWarpSpecializedILi54ELi2ELi4ENS5_IJNS4_1CILi2EEESB_NSA_ILi1EEEEEEEENS5_IJNSA_ILi64EEESF_NSA_ILi32EEEEEENS_12float_e5m2_tENS5_IJlSC_lEEESI_SJ_NS4_8TiledMMAINS4_8MMA_AtomIJNS4_10MMA_TraitsINS4_19SM100_MMA_F8F6F4_SSEJSI_SI_fSF_SF_NS4_17integral_constantINS4_4UMMA5MajorELSQ_0EEESR_NSO_INSP_7ScaleInELSS_0EEEST_EEEEEENS4_6LayoutINS5_IJSC_SC_SC_EEENS5_IJNSA_ILi0EEESY_SY_EEEEENS5_IJNS4_10UnderscoreES11_S11_EEEEENS4_23SM90_TMA_LOAD_MULTICASTENS4_14ComposedLayoutINS4_7SwizzleILi1ELi4ELi3EEENS4_18smem_ptr_flag_bitsILi8EEENSW_INS5_IJNSA_ILi8EEESG_EEENS5_IJSG_SC_EEEEEEEvNS4_8identityES14_S1E_vS1F_EENS_8epilogue10collective18CollectiveEpilogueINS1H_23Sm100TmaWarpSpecializedILi1ELi1ELi32ELb0ELb0EEEJSH_NS5_IJNSW_ISF_SC_EES1M_EEESI_SJ_SI_SJ_NS1H_6fusion15FusionCallbacksIS1L_NS1O_17LinearCombinationISI_fSI_fLNS_15FloatRoundStyleE2EEESH_S1N_JEEENS4_5SM1004TMEM4LOAD26SM100_TMEM_LOAD_16dp32b32xENS4_13SM90_TMA_LOADENS15_INS16_ILi2ELi4ELi3EEES19_NSW_INS5_IJS1A_SF_EEENS5_IJSF_SC_EEEEEEENS4_39AutoVectorizingCopyWithAssumedAlignmentILi128EEENS4_14SM90_TMA_STOREES23_S25_S25_EEEvvEEEEvNT_6ParamsE)
        /*0044*/ 	.word	0x00000000
.L_29:


//--------------------- .nv.compat                --------------------------
	.section	.nv.compat,"",@"SHT_CUDA_COMPAT_INFO"
	.align	4
        /*0000*/ 	.byte	0x02, 0x09, 0x01, 0x00, 0x02, 0x02, 0x02, 0x00, 0x02, 0x05, 0x05, 0x00, 0x03, 0x07, 0x01, 0x01
        /*0010*/ 	.byte	0x02, 0x03, 0x01, 0x00, 0x02, 0x06, 0x01, 0x00, 0x04, 0x0b, 0x08, 0x00, 0x09, 0x00, 0x00, 0x00
        /*0020*/ 	.byte	0x00, 0x00, 0x00, 0x00


//--------------------- .nv.info._ZN7cutlass13device_kernelINS_4gemm6kernel13GemmUniversalIN4cute5tupleIJiiiiEEENS1_10collective13CollectiveMmaINS1_35MainloopSm100TmaUmmaWarpSpecializedILi54ELi2ELi4ENS5_IJNS4_1CILi2EEESB_NSA_ILi1EEEEEEEENS5_IJNSA_ILi64EEESF_NSA_ILi32EEEEEENS_12float_e5m2_tENS5_IJlSC_lEEESI_SJ_NS4_8TiledMMAINS4_8MMA_AtomIJNS4_10MMA_TraitsINS4_19SM100_MMA_F8F6F4_SSEJSI_SI_fSF_SF_NS4_17integral_constantINS4_4UMMA5MajorELSQ_0EEESR_NSO_INSP_7ScaleInELSS_0EEEST_EEEEEENS4_6LayoutINS5_IJSC_SC_SC_EEENS5_IJNSA_ILi0EEESY_SY_EEEEENS5_IJNS4_10UnderscoreES11_S11_EEEEENS4_23SM90_TMA_LOAD_MULTICASTENS4_14ComposedLayoutINS4_7SwizzleILi1ELi4ELi3EEENS4_18smem_ptr_flag_bitsILi8EEENSW_INS5_IJNSA_ILi8EEESG_EEENS5_IJSG_SC_EEEEEEEvNS4_8identityES14_S1E_vS1F_EENS_8epilogue10collective18CollectiveEpilogueINS1H_23Sm100TmaWarpSpecializedILi1ELi1ELi32ELb0ELb0EEEJSH_NS5_IJNSW_ISF_SC_EES1M_EEESI_SJ_SI_SJ_NS1H_6fusion15FusionCallbacksIS1L_NS1O_17LinearCombinationISI_fSI_fLNS_15FloatRoundStyleE2EEESH_S1N_JEEENS4_5SM1004TMEM4LOAD26SM100_TMEM_LOAD_16dp32b32xENS4_13SM90_TMA_LOADENS15_INS16_ILi2ELi4ELi3EEES19_NSW_INS5_IJS1A_SF_EEENS5_IJSF_SC_EEEEEEENS4_39AutoVectorizingCopyWithAssumedAlignmentILi128EEENS4_14SM90_TMA_STOREES23_S25_S25_EEEvvEEEEvNT_6ParamsE --------------------------
	.section	.nv.info._ZN7cutlass13device_kernelINS_4gemm6kernel13GemmUniversalIN4cute5tupleIJiiiiEEENS1_10collective13CollectiveMmaINS1_35MainloopSm100TmaUmmaWarpSpecializedILi54ELi2ELi4ENS5_IJNS4_1CILi2EEESB_NSA_ILi1EEEEEEEENS5_IJNSA_ILi64EEESF_NSA_ILi32EEEEEENS_12float_e5m2_tENS5_IJlSC_lEEESI_SJ_NS4_8TiledMMAINS4_8MMA_AtomIJNS4_10MMA_TraitsINS4_19SM100_MMA_F8F6F4_SSEJSI_SI_fSF_SF_NS4_17integral_constantINS4_4UMMA5MajorELSQ_0EEESR_NSO_INSP_7ScaleInELSS_0EEEST_EEEEEENS4_6LayoutINS5_IJSC_SC_SC_EEENS5_IJNSA_ILi0EEESY_SY_EEEEENS5_IJNS4_10UnderscoreES11_S11_EEEEENS4_23SM90_TMA_LOAD_MULTICASTENS4_14ComposedLayoutINS4_7SwizzleILi1ELi4ELi3EEENS4_18smem_ptr_flag_bitsILi8EEENSW_INS5_IJNSA_ILi8EEESG_EEENS5_IJSG_SC_EEEEEEEvNS4_8identityES14_S1E_vS1F_EENS_8epilogue10collective18CollectiveEpilogueINS1H_23Sm100TmaWarpSpecializedILi1ELi1ELi32ELb0ELb0EEEJSH_NS5_IJNSW_ISF_SC_EES1M_EEESI_SJ_SI_SJ_NS1H_6fusion15FusionCallbacksIS1L_NS1O_17LinearCombinationISI_fSI_fLNS_15FloatRoundStyleE2EEESH_S1N_JEEENS4_5SM1004TMEM4LOAD26SM100_TMEM_LOAD_16dp32b32xENS4_13SM90_TMA_LOADENS15_INS16_ILi2ELi4ELi3EEES19_NSW_INS5_IJS1A_SF_EEENS5_IJSF_SC_EEEEEEENS4_39AutoVectorizingCopyWithAssumedAlignmentILi128EEENS4_14SM90_TMA_STOREES23_S25_S25_EEEvvEEEEvNT_6ParamsE,"",@"SHT_CUDA_INFO"
	.sectionflags	@""
	.align	4


	//----- nvinfo : EIATTR_CUDA_API_VERSION
	.align		4
        /*0000*/ 	.byte	0x04, 0x37
        /*0002*/ 	.short	(.L_31 - .L_30)
.L_30:
        /*0004*/ 	.word	0x00000082


	//----- nvinfo : EIATTR_KPARAM_INFO
	.align		4
.L_31:
        /*0008*/ 	.byte	0x04, 0x17
        /*000a*/ 	.short	(.L_33 - .L_32)
.L_32:
        /*000c*/ 	.word	0x00000000
        /*0010*/ 	.short	0x0000
        /*0012*/ 	.short	0x0000
        /*0014*/ 	.byte	0x00, 0xf0, 0x01, 0x20


	//----- nvinfo : EIATTR_AT_ENTRY_FRAGMENTS
	.align		4
.L_33:
        /*0018*/ 	.byte	0x04, 0x4f
        /*001a*/ 	.short	(.L_35 - .L_34)


	//   ....[0]....
.L_34:
        /*001c*/ 	.word	0x00000006


	//----- nvinfo : EIATTR_RESERVED_SMEM_USED
	.align		4
.L_35:
        /*0020*/ 	.byte	0x01, 0x41
	.zero		2


	//----- nvinfo : EIATTR_SPARSE_MMA_MASK
	.align		4
        /*0024*/ 	.byte	0x03, 0x50
        /*0026*/ 	.short	0x0000


	//----- nvinfo : EIATTR_TCGEN05_1CTA_USED
	.align		4
        /*0028*/ 	.byte	0x01, 0x51
	.zero		2


	//----- nvinfo : EIATTR_MAXREG_COUNT
	.align		4
        /*002c*/ 	.byte	0x03, 0x1b
        /*002e*/ 	.short	0x00ff


	//----- nvinfo : EIATTR_NUM_BARRIERS
	.align		4
        /*0030*/ 	.byte	0x02, 0x4c
        /*0032*/ 	.byte	0x07
	.zero		1


	//----- nvinfo : EIATTR_EXTERNS
	.align		4
        /*0034*/ 	.byte	0x04, 0x0f
        /*0036*/ 	.short	(.L_37 - .L_36)


	//   ....[0]....
	.align		4
.L_36:
        /*0038*/ 	.word	index@(__assertfail)


	//----- nvinfo : EIATTR_MERCURY_ISA_VERSION
	.align		4
.L_37:
        /*003c*/ 	.byte	0x03, 0x5f
        /*003e*/ 	.short	0x0101


	//----- nvinfo : EIATTR_INT_WARP_WIDE_INSTR_OFFSETS
	.align		4
        /*0040*/ 	.byte	0x04, 0x31
        /*0042*/ 	.short	(.L_39 - .L_38)


	//   ....[0]....
.L_38:
        /*0044*/ 	.word	0x00005f00


	//   ....[1]....
        /*0048*/ 	.word	0x00005f30


	//   ....[2]....
        /*004c*/ 	.word	0x00005f50


	//   ....[3]....
        /*0050*/ 	.word	0x00006a80


	//   ....[4]....
        /*0054*/ 	.word	0x00006b30


	//----- nvinfo : EIATTR_COOP_GROUP_MASK_REGIDS
	.align		4
.L_39:
        /*0058*/ 	.byte	0x04, 0x29
        /*005a*/ 	.short	(.L_41 - .L_40)


	//   ....[0]....
.L_40:
        /*005c*/ 	.word	0xffffffff


	//   ....[1]....
        /*0060*/ 	.word	0xffffffff


	//   ....[2]....
        /*0064*/ 	.word	0xffffffff


	//   ....[3]....
        /*0068*/ 	.word	0xffffffff


	//   ....[4]....
        /*006c*/ 	.word	0xffffffff


	//   ....[5]....
        /*0070*/ 	.word	0xffffffff


	//   ....[6]....
        /*0074*/ 	.word	0xffffffff


	//   ....[7]....
        /*0078*/ 	.word	0xffffffff


	//   ....[8]....
        /*007c*/ 	.word	0xffffffff


	//   ....[9]....
        /*0080*/ 	.word	0xffffffff


	//   ....[10]....
        /*0084*/ 	.word	0xffffffff


	//   ....[11]....
        /*0088*/ 	.word	0xffffffff


	//   ....[12]....
        /*008c*/ 	.word	0xffffffff


	//   ....[13]....
        /*0090*/ 	.word	0xffffffff


	//----- nvinfo : EIATTR_COOP_GROUP_INSTR_OFFSETS
	.align		4
.L_41:
        /*0094*/ 	.byte	0x04, 0x28
        /*0096*/ 	.short	(.L_43 - .L_42)


	//   ....[0]....
.L_42:
        /*0098*/ 	.word	0x00000080


	//   ....[1]....
        /*009c*/ 	.word	0x000004e0


	//   ....[2]....
        /*00a0*/ 	.word	0x00000d00


	//   ....[3]....
        /*00a4*/ 	.word	0x00000e40


	//   ....[4]....
        /*00a8*/ 	.word	0x00000f40


	//   ....[5]....
        /*00ac*/ 	.word	0x000010b0


	//   ....[6]....
        /*00b0*/ 	.word	0x00001250


	//   ....[7]....
        /*00b4*/ 	.word	0x00001400


	//   ....[8]....
        /*00b8*/ 	.word	0x00002780


	//   ....[9]....
        /*00bc*/ 	.word	0x00005240


	//   ....[10]....
        /*00c0*/ 	.word	0x00005450


	//   ....[11]....
        /*00c4*/ 	.word	0x00005480


	//   ....[12]....
        /*00c8*/ 	.word	0x00005de0


	//   ....[13]....
        /*00cc*/ 	.word	0x00006010


	//----- nvinfo : EIATTR_VRC_CTA_INIT_COUNT
	.align		4
.L_43:
        /*00d0*/ 	.byte	0x02, 0x4a
        /*00d2*/ 	.byte	0x80
	.zero		1


	//----- nvinfo : EIATTR_SYSCALL_OFFSETS
	.align		4
        /*00d4*/ 	.byte	0x04, 0x46
        /*00d6*/ 	.short	(.L_45 - .L_44)


	//   ....[0]....
.L_44:
        /*00d8*/ 	.word	0x000076a0


	//   ....[1]....
        /*00dc*/ 	.word	0x000077e0


	//   ....[2]....
        /*00e0*/ 	.word	0x00007f60


	//----- nvinfo : EIATTR_MBARRIER_INSTR_OFFSETS
	.align		4
.L_45:
        /*00e4*/ 	.byte	0x04, 0x39
        /*00e6*/ 	.short	(.L_47 - .L_46)


	//   ....[0]....
.L_46:
        /*00e8*/ 	.word	0x00000620
        /*00ec*/ 	.word	0x000000ff
        /*00f0*/ 	.word	0x00000000
        /*00f4*/ 	.short	0x0100
        /*00f6*/ 	.byte	0x04
	.zero		1


	//   ....[1]....
        /*00f8*/ 	.word	0x00000630
        /*00fc*/ 	.word	0x000000ff
        /*0100*/ 	.word	0x000001b0
        /*0104*/ 	.short	0x0100
        /*0106*/ 	.byte	0x04
	.zero		1


	//   ....[2]....
        /*0108*/ 	.word	0x00000640
        /*010c*/ 	.word	0x000000ff
        /*0110*/ 	.word	0x00000008
        /*0114*/ 	.short	0x0100
        /*0116*/ 	.byte	0x04
	.zero		1


	//   ....[3]....
        /*0118*/ 	.word	0x00000650
        /*011c*/ 	.word	0x000000ff
        /*0120*/ 	.word	0x000001b8
        /*0124*/ 	.short	0x0100
        /*0126*/ 	.byte	0x04
	.zero		1


	//   ....[4]....
        /*0128*/ 	.word	0x00000660
        /*012c*/ 	.word	0x000000ff
        /*0130*/ 	.word	0x00000010
        /*0134*/ 	.short	0x0100
        /*0136*/ 	.byte	0x04
	.zero		1


	//   ....[5]....
        /*0138*/ 	.word	0x00000670
        /*013c*/ 	.word	0x000000ff
        /*0140*/ 	.word	0x000001c0
        /*0144*/ 	.short	0x0100
        /*0146*/ 	.byte	0x04
	.zero		1


	//   ....[6]....
        /*0148*/ 	.word	0x00000680
        /*014c*/ 	.word	0x000000ff
        /*0150*/ 	.word	0x00000018
        /*0154*/ 	.short	0x0100
        /*0156*/ 	.byte	0x04
	.zero		1


	//   ....[7]....
        /*0158*/ 	.word	0x00000690
        /*015c*/ 	.word	0x000000ff
        /*0160*/ 	.word	0x000001c8
        /*0164*/ 	.short	0x0100
        /*0166*/ 	.byte	0x04
	.zero		1


	//   ....[8]....
        /*0168*/ 	.word	0x000006a0
        /*016c*/ 	.word	0x000000ff
        /*0170*/ 	.word	0x00000020
        /*0174*/ 	.short	0x0100
        /*0176*/ 	.byte	0x04
	.zero		1


	//   ....[9]....
        /*0178*/ 	.word	0x000006b0
        /*017c*/ 	.word	0x000000ff
        /*0180*/ 	.word	0x000001d0
        /*0184*/ 	.short	0x0100
        /*0186*/ 	.byte	0x04
	.zero		1


	//   ....[10]....
        /*0188*/ 	.word	0x000006c0
        /*018c*/ 	.word	0x000000ff
        /*0190*/ 	.word	0x00000028
        /*0194*/ 	.short	0x0100
        /*0196*/ 	.byte	0x04
	.zero		1


	//   ....[11]....
        /*0198*/ 	.word	0x000006d0
        /*019c*/ 	.word	0x000000ff
        /*01a0*/ 	.word	0x000001d8
        /*01a4*/ 	.short	0x0100
        /*01a6*/ 	.byte	0x04
	.zero		1


	//   ....[12]....
        /*01a8*/ 	.word	0x000006e0
        /*01ac*/ 	.word	0x000000ff
        /*01b0*/ 	.word	0x00000030
        /*01b4*/ 	.short	0x0100
        /*01b6*/ 	.byte	0x04
	.zero		1


	//   ....[13]....
        /*01b8*/ 	.word	0x000006f0
        /*01bc*/ 	.word	0x000000ff
        /*01c0*/ 	.word	0x000001e0
        /*01c4*/ 	.short	0x0100
        /*01c6*/ 	.byte	0x04
	.zero		1


	//   ....[14]....
        /*01c8*/ 	.word	0x00000700
        /*01cc*/ 	.word	0x000000ff
        /*01d0*/ 	.word	0x00000038
        /*01d4*/ 	.short	0x0100
        /*01d6*/ 	.byte	0x04
	.zero		1


	//   ....[15]....
        /*01d8*/ 	.word	0x00000710
        /*01dc*/ 	.word	0x000000ff
        /*01e0*/ 	.word	0x000001e8
        /*01e4*/ 	.short	0x0100
        /*01e6*/ 	.byte	0x04
	.zero		1


	//   ....[16]....
        /*01e8*/ 	.word	0x00000720
        /*01ec*/ 	.word	0x000000ff
        /*01f0*/ 	.word	0x00000040
        /*01f4*/ 	.short	0x0100
        /*01f6*/ 	.byte	0x04
	.zero		1


	//   ....[17]....
        /*01f8*/ 	.word	0x00000730
        /*01fc*/ 	.word	0x000000ff
        /*0200*/ 	.word	0x000001f0
        /*0204*/ 	.short	0x0100
        /*0206*/ 	.byte	0x04
	.zero		1


	//   ....[18]....
        /*0208*/ 	.word	0x00000740
        /*020c*/ 	.word	0x000000ff
        /*0210*/ 	.word	0x00000048
        /*0214*/ 	.short	0x0100
        /*0216*/ 	.byte	0x04
	.zero		1


	//   ....[19]....
        /*0218*/ 	.word	0x00000750
        /*021c*/ 	.word	0x000000ff
        /*0220*/ 	.word	0x000001f8
        /*0224*/ 	.short	0x0100
        /*0226*/ 	.byte	0x04
	.zero		1


	//   ....[20]....
        /*0228*/ 	.word	0x00000760
        /*022c*/ 	.word	0x000000ff
        /*0230*/ 	.word	0x00000050
        /*0234*/ 	.short	0x0100
        /*0236*/ 	.byte	0x04
	.zero		1


	//   ....[21]....
        /*0238*/ 	.word	0x00000770
        /*023c*/ 	.word	0x000000ff
        /*0240*/ 	.word	0x00000200
        /*0244*/ 	.short	0x0100
        /*0246*/ 	.byte	0x04
	.zero		1


	//   ....[22]....
        /*0248*/ 	.word	0x00000780
        /*024c*/ 	.word	0x000000ff
        /*0250*/ 	.word	0x00000058
        /*0254*/ 	.short	0x0100
        /*0256*/ 	.byte	0x04
	.zero		1


	//   ....[23]....
        /*0258*/ 	.word	0x00000790
        /*025c*/ 	.word	0x000000ff
        /*0260*/ 	.word	0x00000208
        /*0264*/ 	.short	0x0100
        /*0266*/ 	.byte	0x04
	.zero		1


	//   ....[24]....
        /*0268*/ 	.word	0x000007a0
        /*026c*/ 	.word	0x000000ff
        /*0270*/ 	.word	0x00000060
        /*0274*/ 	.short	0x0100
        /*0276*/ 	.byte	0x04
	.zero		1


	//   ....[25]....
        /*0278*/ 	.word	0x000007b0
        /*027c*/ 	.word	0x000000ff
        /*0280*/ 	.word	0x00000210
        /*0284*/ 	.short	0x0100
        /*0286*/ 	.byte	0x04
	.zero		1


	//   ....[26]....
        /*0288*/ 	.word	0x000007c0
        /*028c*/ 	.word	0x000000ff
        /*0290*/ 	.word	0x00000068
        /*0294*/ 	.short	0x0100
        /*0296*/ 	.byte	0x04
	.zero		1


	//   ....[27]....
        /*0298*/ 	.word	0x000007d0
        /*029c*/ 	.word	0x000000ff
        /*02a0*/ 	.word	0x00000218
        /*02a4*/ 	.short	0x0100
        /*02a6*/ 	.byte	0x04
	.zero		1


	//   ....[28]....
        /*02a8*/ 	.word	0x000007e0
        /*02ac*/ 	.word	0x000000ff
        /*02b0*/ 	.word	0x00000070
        /*02b4*/ 	.short	0x0100
        /*02b6*/ 	.byte	0x04
	.zero		1


	//   ....[29]....
        /*02b8*/ 	.word	0x000007f0
        /*02bc*/ 	.word	0x000000ff
        /*02c0*/ 	.word	0x00000220
        /*02c4*/ 	.short	0x0100
        /*02c6*/ 	.byte	0x04
	.zero		1


	//   ....[30]....
        /*02c8*/ 	.word	0x00000800
        /*02cc*/ 	.word	0x000000ff
        /*02d0*/ 	.word	0x00000078
        /*02d4*/ 	.short	0x0100
        /*02d6*/ 	.byte	0x04
	.zero		1


	//   ....[31]....
        /*02d8*/ 	.word	0x00000810
        /*02dc*/ 	.word	0x000000ff
        /*02e0*/ 	.word	0x00000228
        /*02e4*/ 	.short	0x0100
        /*02e6*/ 	.byte	0x04
	.zero		1


	//   ....[32]....
        /*02e8*/ 	.word	0x00000820
        /*02ec*/ 	.word	0x000000ff
        /*02f0*/ 	.word	0x00000080
        /*02f4*/ 	.short	0x0100
        /*02f6*/ 	.byte	0x04
	.zero		1


	//   ....[33]....
        /*02f8*/ 	.word	0x00000830
        /*02fc*/ 	.word	0x000000ff
        /*0300*/ 	.word	0x00000230
        /*0304*/ 	.short	0x0100
        /*0306*/ 	.byte	0x04
	.zero		1


	//   ....[34]....
        /*0308*/ 	.word	0x00000840
        /*030c*/ 	.word	0x000000ff
        /*0310*/ 	.word	0x00000088
        /*0314*/ 	.short	0x0100
        /*0316*/ 	.byte	0x04
	.zero		1


	//   ....[35]....
        /*0318*/ 	.word	0x00000850
        /*031c*/ 	.word	0x000000ff
        /*0320*/ 	.word	0x00000238
        /*0324*/ 	.short	0x0100
        /*0326*/ 	.byte	0x04
	.zero		1


	//   ....[36]....
        /*0328*/ 	.word	0x00000860
        /*032c*/ 	.word	0x000000ff
        /*0330*/ 	.word	0x00000090
        /*0334*/ 	.short	0x0100
        /*0336*/ 	.byte	0x04
	.zero		1


	//   ....[37]....
        /*0338*/ 	.word	0x00000870
        /*033c*/ 	.word	0x000000ff
        /*0340*/ 	.word	0x00000240
        /*0344*/ 	.short	0x0100
        /*0346*/ 	.byte	0x04
	.zero		1


	//   ....[38]....
        /*0348*/ 	.word	0x00000880
        /*034c*/ 	.word	0x000000ff
        /*0350*/ 	.word	0x00000098
        /*0354*/ 	.short	0x0100
        /*0356*/ 	.byte	0x04
	.zero		1


	//   ....[39]....
        /*0358*/ 	.word	0x00000890
        /*035c*/ 	.word	0x000000ff
        /*0360*/ 	.word	0x00000248
        /*0364*/ 	.short	0x0100
        /*0366*/ 	.byte	0x04
	.zero		1


	//   ....[40]....
        /*0368*/ 	.word	0x000008a0
        /*036c*/ 	.word	0x000000ff
        /*0370*/ 	.word	0x000000a0
        /*0374*/ 	.short	0x0100
        /*0376*/ 	.byte	0x04
	.zero		1


	//   ....[41]....
        /*0378*/ 	.word	0x000008b0
        /*037c*/ 	.word	0x000000ff
        /*0380*/ 	.word	0x00000250
        /*0384*/ 	.short	0x0100
        /*0386*/ 	.byte	0x04
	.zero		1


	//   ....[42]....
        /*0388*/ 	.word	0x000008c0
        /*038c*/ 	.word	0x000000ff
        /*0390*/ 	.word	0x000000a8
        /*0394*/ 	.short	0x0100
        /*0396*/ 	.byte	0x04
	.zero		1


	//   ....[43]....
        /*0398*/ 	.word	0x000008d0
        /*039c*/ 	.word	0x000000ff
        /*03a0*/ 	.word	0x00000258
        /*03a4*/ 	.short	0x0100
        /*03a6*/ 	.byte	0x04
	.zero		1


	//   ....[44]....
        /*03a8*/ 	.word	0x000008e0
        /*03ac*/ 	.word	0x000000ff
        /*03b0*/ 	.word	0x000000b0
        /*03b4*/ 	.short	0x0100
        /*03b6*/ 	.byte	0x04
	.zero		1


	//   ....[45]....
        /*03b8*/ 	.word	0x000008f0
        /*03bc*/ 	.word	0x000000ff
        /*03c0*/ 	.word	0x00000260
        /*03c4*/ 	.short	0x0100
        /*03c6*/ 	.byte	0x04
	.zero		1


	//   ....[46]....
        /*03c8*/ 	.word	0x00000900
        /*03cc*/ 	.word	0x000000ff
        /*03d0*/ 	.word	0x000000b8
        /*03d4*/ 	.short	0x0100
        /*03d6*/ 	.byte	0x04
	.zero		1


	//   ....[47]....
        /*03d8*/ 	.word	0x00000910
        /*03dc*/ 	.word	0x000000ff
        /*03e0*/ 	.word	0x00000268
        /*03e4*/ 	.short	0x0100
        /*03e6*/ 	.byte	0x04
	.zero		1


	//   ....[48]....
        /*03e8*/ 	.word	0x00000920
        /*03ec*/ 	.word	0x000000ff
        /*03f0*/ 	.word	0x000000c0
        /*03f4*/ 	.short	0x0100
        /*03f6*/ 	.byte	0x04
	.zero		1


	//   ....[49]....
        /*03f8*/ 	.word	0x00000930
        /*03fc*/ 	.word	0x000000ff
        /*0400*/ 	.word	0x00000270
        /*0404*/ 	.short	0x0100
        /*0406*/ 	.byte	0x04
	.zero		1


	//   ....[50]....
        /*0408*/ 	.word	0x00000940
        /*040c*/ 	.word	0x000000ff
        /*0410*/ 	.word	0x000000c8
        /*0414*/ 	.short	0x0100
        /*0416*/ 	.byte	0x04
	.zero		1


	//   ....[51]....
        /*0418*/ 	.word	0x00000950
        /*041c*/ 	.word	0x000000ff
        /*0420*/ 	.word	0x00000278
        /*0424*/ 	.short	0x0100
        /*0426*/ 	.byte	0x04
	.zero		1


	//   ....[52]....
        /*0428*/ 	.word	0x00000960
        /*042c*/ 	.word	0x000000ff
        /*0430*/ 	.word	0x000000d0
        /*0434*/ 	.short	0x0100
        /*0436*/ 	.byte	0x04
	.zero		1


	//   ....[53]....
        /*0438*/ 	.word	0x00000970
        /*043c*/ 	.word	0x000000ff
        /*0440*/ 	.word	0x00000280
        /*0444*/ 	.short	0x0100
        /*0446*/ 	.byte	0x04
	.zero		1


	//   ....[54]....
        /*0448*/ 	.word	0x00000980
        /*044c*/ 	.word	0x000000ff
        /*0450*/ 	.word	0x000000d8
        /*0454*/ 	.short	0x0100
        /*0456*/ 	.byte	0x04
	.zero		1


	//   ....[55]....
        /*0458*/ 	.word	0x00000990
        /*045c*/ 	.word	0x000000ff
        /*0460*/ 	.word	0x00000288
        /*0464*/ 	.short	0x0100
        /*0466*/ 	.byte	0x04
	.zero		1


	//   ....[56]....
        /*0468*/ 	.word	0x000009a0
        /*046c*/ 	.word	0x000000ff
        /*0470*/ 	.word	0x000000e0
        /*0474*/ 	.short	0x0100
        /*0476*/ 	.byte	0x04
	.zero		1


	//   ....[57]....
        /*0478*/ 	.word	0x000009b0
        /*047c*/ 	.word	0x000000ff
        /*0480*/ 	.word	0x00000290
        /*0484*/ 	.short	0x0100
        /*0486*/ 	.byte	0x04
	.zero		1


	//   ....[58]....
        /*0488*/ 	.word	0x000009c0
        /*048c*/ 	.word	0x000000ff
        /*0490*/ 	.word	0x000000e8
        /*0494*/ 	.short	0x0100
        /*0496*/ 	.byte	0x04
	.zero		1


	//   ....[59]....
        /*0498*/ 	.word	0x000009d0
        /*049c*/ 	.word	0x000000ff
        /*04a0*/ 	.word	0x00000298
        /*04a4*/ 	.short	0x0100
        /*04a6*/ 	.byte	0x04
	.zero		1


	//   ....[60]....
        /*04a8*/ 	.word	0x000009e0
        /*04ac*/ 	.word	0x000000ff
        /*04b0*/ 	.word	0x000000f0
        /*04b4*/ 	.short	0x0100
        /*04b6*/ 	.byte	0x04
	.zero		1


	//   ....[61]....
        /*04b8*/ 	.word	0x000009f0
        /*04bc*/ 	.word	0x000000ff
        /*04c0*/ 	.word	0x000002a0
        /*04c4*/ 	.short	0x0100
        /*04c6*/ 	.byte	0x04
	.zero		1


	//   ....[62]....
        /*04c8*/ 	.word	0x00000a00
        /*04cc*/ 	.word	0x000000ff
        /*04d0*/ 	.word	0x000000f8
        /*04d4*/ 	.short	0x0100
        /*04d6*/ 	.byte	0x04
	.zero		1


	//   ....[63]....
        /*04d8*/ 	.word	0x00000a10
        /*04dc*/ 	.word	0x000000ff
        /*04e0*/ 	.word	0x000002a8
        /*04e4*/ 	.short	0x0100
        /*04e6*/ 	.byte	0x04
	.zero		1


	//   ....[64]....
        /*04e8*/ 	.word	0x00000a20
        /*04ec*/ 	.word	0x000000ff
        /*04f0*/ 	.word	0x00000100
        /*04f4*/ 	.short	0x0100
        /*04f6*/ 	.byte	0x04
	.zero		1


	//   ....[65]....
        /*04f8*/ 	.word	0x00000a30
        /*04fc*/ 	.word	0x000000ff
        /*0500*/ 	.word	0x000002b0
        /*0504*/ 	.short	0x0100
        /*0506*/ 	.byte	0x04
	.zero		1


	//   ....[66]....
        /*0508*/ 	.word	0x00000a40
        /*050c*/ 	.word	0x000000ff
        /*0510*/ 	.word	0x00000108
        /*0514*/ 	.short	0x0100
        /*0516*/ 	.byte	0x04
	.zero		1


	//   ....[67]....
        /*0518*/ 	.word	0x00000a50
        /*051c*/ 	.word	0x000000ff
        /*0520*/ 	.word	0x000002b8
        /*0524*/ 	.short	0x0100
        /*0526*/ 	.byte	0x04
	.zero		1


	//   ....[68]....
        /*0528*/ 	.word	0x00000a60
        /*052c*/ 	.word	0x000000ff
        /*0530*/ 	.word	0x00000110
        /*0534*/ 	.short	0x0100
        /*0536*/ 	.byte	0x04
	.zero		1


	//   ....[69]....
        /*0538*/ 	.word	0x00000a70
        /*053c*/ 	.word	0x000000ff
        /*0540*/ 	.word	0x000002c0
        /*0544*/ 	.short	0x0100
        /*0546*/ 	.byte	0x04
	.zero		1


	//   ....[70]....
        /*0548*/ 	.word	0x00000a80
        /*054c*/ 	.word	0x000000ff
        /*0550*/ 	.word	0x00000118
        /*0554*/ 	.short	0x0100
        /*0556*/ 	.byte	0x04
	.zero		1


	//   ....[71]....
        /*0558*/ 	.word	0x00000a90
        /*055c*/ 	.word	0x000000ff
        /*0560*/ 	.word	0x000002c8
        /*0564*/ 	.short	0x0100
        /*0566*/ 	.byte	0x04
	.zero		1


	//   ....[72]....
        /*0568*/ 	.word	0x00000aa0
        /*056c*/ 	.word	0x000000ff
        /*0570*/ 	.word	0x00000120
        /*0574*/ 	.short	0x0100
        /*0576*/ 	.byte	0x04
	.zero		1


	//   ....[73]....
        /*0578*/ 	.word	0x00000ab0
        /*057c*/ 	.word	0x000000ff
        /*0580*/ 	.word	0x000002d0
        /*0584*/ 	.short	0x0100
        /*0586*/ 	.byte	0x04
	.zero		1


	//   ....[74]....
        /*0588*/ 	.word	0x00000ac0
        /*058c*/ 	.word	0x000000ff
        /*0590*/ 	.word	0x00000128
        /*0594*/ 	.short	0x0100
        /*0596*/ 	.byte	0x04
	.zero		1


	//   ....[75]....
        /*0598*/ 	.word	0x00000ad0
        /*059c*/ 	.word	0x000000ff
        /*05a0*/ 	.word	0x000002d8
        /*05a4*/ 	.short	0x0100
        /*05a6*/ 	.byte	0x04
	.zero		1


	//   ....[76]....
        /*05a8*/ 	.word	0x00000ae0
        /*05ac*/ 	.word	0x000000ff
        /*05b0*/ 	.word	0x00000130
        /*05b4*/ 	.short	0x0100
        /*05b6*/ 	.byte	0x04
	.zero		1


	//   ....[77]....
        /*05b8*/ 	.word	0x00000af0
        /*05bc*/ 	.word	0x000000ff
        /*05c0*/ 	.word	0x000002e0
        /*05c4*/ 	.short	0x0100
        /*05c6*/ 	.byte	0x04
	.zero		1


	//   ....[78]....
        /*05c8*/ 	.word	0x00000b00
        /*05cc*/ 	.word	0x000000ff
        /*05d0*/ 	.word	0x00000138
        /*05d4*/ 	.short	0x0100
        /*05d6*/ 	.byte	0x04
	.zero		1


	//   ....[79]....
        /*05d8*/ 	.word	0x00000b10
        /*05dc*/ 	.word	0x000000ff
        /*05e0*/ 	.word	0x000002e8
        /*05e4*/ 	.short	0x0100
        /*05e6*/ 	.byte	0x04
	.zero		1


	//   ....[80]....
        /*05e8*/ 	.word	0x00000b20
        /*05ec*/ 	.word	0x000000ff
        /*05f0*/ 	.word	0x00000140
        /*05f4*/ 	.short	0x0100
        /*05f6*/ 	.byte	0x04
	.zero		1


	//   ....[81]....
        /*05f8*/ 	.word	0x00000b30
        /*05fc*/ 	.word	0x000000ff
        /*0600*/ 	.word	0x000002f0
        /*0604*/ 	.short	0x0100
        /*0606*/ 	.byte	0x04
	.zero		1


	//   ....[82]....
        /*0608*/ 	.word	0x00000b40
        /*060c*/ 	.word	0x000000ff
        /*0610*/ 	.word	0x00000148
        /*0614*/ 	.short	0x0100
        /*0616*/ 	.byte	0x04
	.zero		1


	//   ....[83]....
        /*0618*/ 	.word	0x00000b50
        /*061c*/ 	.word	0x000000ff
        /*0620*/ 	.word	0x000002f8
        /*0624*/ 	.short	0x0100
        /*0626*/ 	.byte	0x04
	.zero		1


	//   ....[84]....
        /*0628*/ 	.word	0x00000b60
        /*062c*/ 	.word	0x000000ff
        /*0630*/ 	.word	0x00000150
        /*0634*/ 	.short	0x0100
        /*0636*/ 	.byte	0x04
	.zero		1


	//   ....[85]....
        /*0638*/ 	.word	0x00000b70
        /*063c*/ 	.word	0x000000ff
        /*0640*/ 	.word	0x00000300
        /*0644*/ 	.short	0x0100
        /*0646*/ 	.byte	0x04
	.zero		1


	//   ....[86]....
        /*0648*/ 	.word	0x00000b80
        /*064c*/ 	.word	0x000000ff
        /*0650*/ 	.word	0x00000158
        /*0654*/ 	.short	0x0100
        /*0656*/ 	.byte	0x04
	.zero		1


	//   ....[87]....
        /*0658*/ 	.word	0x00000b90
        /*065c*/ 	.word	0x000000ff
        /*0660*/ 	.word	0x00000308
        /*0664*/ 	.short	0x0100
        /*0666*/ 	.byte	0x04
	.zero		1


	//   ....[88]....
        /*0668*/ 	.word	0x00000ba0
        /*066c*/ 	.word	0x000000ff
        /*0670*/ 	.word	0x00000160
        /*0674*/ 	.short	0x0100
        /*0676*/ 	.byte	0x04
	.zero		1


	//   ....[89]....
        /*0678*/ 	.word	0x00000bb0
        /*067c*/ 	.word	0x000000ff
        /*0680*/ 	.word	0x00000310
        /*0684*/ 	.short	0x0100
        /*0686*/ 	.byte	0x04
	.zero		1


	//   ....[90]....
        /*0688*/ 	.word	0x00000bc0
        /*068c*/ 	.word	0x000000ff
        /*0690*/ 	.word	0x00000168
        /*0694*/ 	.short	0x0100
        /*0696*/ 	.byte	0x04
	.zero		1


	//   ....[91]....
        /*0698*/ 	.word	0x00000bd0
        /*069c*/ 	.word	0x000000ff
        /*06a0*/ 	.word	0x00000318
        /*06a4*/ 	.short	0x0100
        /*06a6*/ 	.byte	0x04
	.zero		1


	//   ....[92]....
        /*06a8*/ 	.word	0x00000be0
        /*06ac*/ 	.word	0x000000ff
        /*06b0*/ 	.word	0x00000170
        /*06b4*/ 	.short	0x0100
        /*06b6*/ 	.byte	0x04
	.zero		1


	//   ....[93]....
        /*06b8*/ 	.word	0x00000bf0
        /*06bc*/ 	.word	0x000000ff
        /*06c0*/ 	.word	0x00000320
        /*06c4*/ 	.short	0x0100
        /*06c6*/ 	.byte	0x04
	.zero		1


	//   ....[94]....
        /*06c8*/ 	.word	0x00000c00
        /*06cc*/ 	.word	0x000000ff
        /*06d0*/ 	.word	0x00000178
        /*06d4*/ 	.short	0x0100
        /*06d6*/ 	.byte	0x04
	.zero		1


	//   ....[95]....
        /*06d8*/ 	.word	0x00000c10
        /*06dc*/ 	.word	0x000000ff
        /*06e0*/ 	.word	0x00000328
        /*06e4*/ 	.short	0x0100
        /*06e6*/ 	.byte	0x04
	.zero		1


	//   ....[96]....
        /*06e8*/ 	.word	0x00000c20
        /*06ec*/ 	.word	0x000000ff
        /*06f0*/ 	.word	0x00000180
        /*06f4*/ 	.short	0x0100
        /*06f6*/ 	.byte	0x04
	.zero		1


	//   ....[97]....
        /*06f8*/ 	.word	0x00000c30
        /*06fc*/ 	.word	0x000000ff
        /*0700*/ 	.word	0x00000330
        /*0704*/ 	.short	0x0100
        /*0706*/ 	.byte	0x04
	.zero		1


	//   ....[98]....
        /*0708*/ 	.word	0x00000c40
        /*070c*/ 	.word	0x000000ff
        /*0710*/ 	.word	0x00000188
        /*0714*/ 	.short	0x0100
        /*0716*/ 	.byte	0x04
	.zero		1


	//   ....[99]....
        /*0718*/ 	.word	0x00000c50
        /*071c*/ 	.word	0x000000ff
        /*0720*/ 	.word	0x00000338
        /*0724*/ 	.short	0x0100
        /*0726*/ 	.byte	0x04
	.zero		1


	//   ....[100]....
        /*0728*/ 	.word	0x00000c60
        /*072c*/ 	.word	0x000000ff
        /*0730*/ 	.word	0x00000190
        /*0734*/ 	.short	0x0100
        /*0736*/ 	.byte	0x04
	.zero		1


	//   ....[101]....
        /*0738*/ 	.word	0x00000c70
        /*073c*/ 	.word	0x000000ff
        /*0740*/ 	.word	0x00000340
        /*0744*/ 	.short	0x0100
        /*0746*/ 	.byte	0x04
	.zero		1


	//   ....[102]....
        /*0748*/ 	.word	0x00000c80
        /*074c*/ 	.word	0x000000ff
        /*0750*/ 	.word	0x00000198
        /*0754*/ 	.short	0x0100
        /*0756*/ 	.byte	0x04
	.zero		1


	//   ....[103]....
        /*0758*/ 	.word	0x00000c90
        /*075c*/ 	.word	0x000000ff
        /*0760*/ 	.word	0x00000348
        /*0764*/ 	.short	0x0100
        /*0766*/ 	.byte	0x04
	.zero		1


	//   ....[104]....
        /*0768*/ 	.word	0x00000ca0
        /*076c*/ 	.word	0x000000ff
        /*0770*/ 	.word	0x000001a0
        /*0774*/ 	.short	0x0100
        /*0776*/ 	.byte	0x04
	.zero		1


	//   ....[105]....
        /*0778*/ 	.word	0x00000cb0
        /*077c*/ 	.word	0x000000ff
        /*0780*/ 	.word	0x00000350
        /*0784*/ 	.short	0x0100
        /*0786*/ 	.byte	0x04
	.zero		1


	//   ....[106]....
        /*0788*/ 	.word	0x00000cc0
        /*078c*/ 	.word	0x000000ff
        /*0790*/ 	.word	0x000001a8
        /*0794*/ 	.short	0x0100
        /*0796*/ 	.byte	0x04
	.zero		1


	//   ....[107]....
        /*0798*/ 	.word	0x00000cd0
        /*079c*/ 	.word	0x000000ff
        /*07a0*/ 	.word	0x00000358
        /*07a4*/ 	.short	0x0100
        /*07a6*/ 	.byte	0x04
	.zero		1


	//   ....[108]....
        /*07a8*/ 	.word	0x00000e10
        /*07ac*/ 	.word	0x000000ff
        /*07b0*/ 	.word	0x00000360
        /*07b4*/ 	.short	0x0100
        /*07b6*/ 	.byte	0x04
	.zero		1


	//   ....[109]....
        /*07b8*/ 	.word	0x00000e20
        /*07bc*/ 	.word	0x000000ff
        /*07c0*/ 	.word	0x00000368
        /*07c4*/ 	.short	0x0100
        /*07c6*/ 	.byte	0x04
	.zero		1


	//   ....[110]....
        /*07c8*/ 	.word	0x00000f10
        /*07cc*/ 	.word	0x000000ff
        /*07d0*/ 	.word	0x00000370
        /*07d4*/ 	.short	0x0100
        /*07d6*/ 	.byte	0x06
	.zero		1


	//   ....[111]....
        /*07d8*/ 	.word	0x00000f20
        /*07dc*/ 	.word	0x000000ff
        /*07e0*/ 	.word	0x00000378
        /*07e4*/ 	.short	0x0100
        /*07e6*/ 	.byte	0x06
	.zero		1


	//   ....[112]....
        /*07e8*/ 	.word	0x00001060
        /*07ec*/ 	.word	0x000000ff
        /*07f0*/ 	.word	0x00000380
        /*07f4*/ 	.short	0x0100
        /*07f6*/ 	.byte	0x06
	.zero		1


	//   ....[113]....
        /*07f8*/ 	.word	0x00001070
        /*07fc*/ 	.word	0x000000ff
        /*0800*/ 	.word	0x00000390
        /*0804*/ 	.short	0x0100
        /*0806*/ 	.byte	0x06
	.zero		1


	//   ....[114]....
        /*0808*/ 	.word	0x00001080
        /*080c*/ 	.word	0x000000ff
        /*0810*/ 	.word	0x00000388
        /*0814*/ 	.short	0x0100
        /*0816*/ 	.byte	0x06
	.zero		1


	//   ....[115]....
        /*0818*/ 	.word	0x00001090
        /*081c*/ 	.word	0x000000ff
        /*0820*/ 	.word	0x00000398
        /*0824*/ 	.short	0x0100
        /*0826*/ 	.byte	0x06
	.zero		1


	//   ....[116]....
        /*0828*/ 	.word	0x000011c0
        /*082c*/ 	.word	0x000000ff
        /*0830*/ 	.word	0x000003a0
        /*0834*/ 	.short	0x0100
        /*0836*/ 	.byte	0x04
	.zero		1


	//   ....[117]....
        /*0838*/ 	.word	0x000011d0
        /*083c*/ 	.word	0x000000ff
        /*0840*/ 	.word	0x000003c0
        /*0844*/ 	.short	0x0100
        /*0846*/ 	.byte	0x04
	.zero		1


	//   ....[118]....
        /*0848*/ 	.word	0x000011e0
        /*084c*/ 	.word	0x000000ff
        /*0850*/ 	.word	0x000003a8
        /*0854*/ 	.short	0x0100
        /*0856*/ 	.byte	0x04
	.zero		1


	//   ....[119]....
        /*0858*/ 	.word	0x000011f0
        /*085c*/ 	.word	0x000000ff
        /*0860*/ 	.word	0x000003c8
        /*0864*/ 	.short	0x0100
        /*0866*/ 	.byte	0x04
	.zero		1


	//   ....[120]....
        /*0868*/ 	.word	0x00001200
        /*086c*/ 	.word	0x000000ff
        /*0870*/ 	.word	0x000003b0
        /*0874*/ 	.short	0x0100
        /*0876*/ 	.byte	0x04
	.zero		1


	//   ....[121]....
        /*0878*/ 	.word	0x00001210
        /*087c*/ 	.word	0x000000ff
        /*0880*/ 	.word	0x000003d0
        /*0884*/ 	.short	0x0100
        /*0886*/ 	.byte	0x04
	.zero		1


	//   ....[122]....
        /*0888*/ 	.word	0x00001220
        /*088c*/ 	.word	0x000000ff
        /*0890*/ 	.word	0x000003b8
        /*0894*/ 	.short	0x0100
        /*0896*/ 	.byte	0x04
	.zero		1


	//   ....[123]....
        /*0898*/ 	.word	0x00001230
        /*089c*/ 	.word	0x000000ff
        /*08a0*/ 	.word	0x000003d8
        /*08a4*/ 	.short	0x0100
        /*08a6*/ 	.byte	0x04
	.zero		1


	//   ....[124]....
        /*08a8*/ 	.word	0x00001320
        /*08ac*/ 	.word	0x000000ff
        /*08b0*/ 	.word	0x000003e0
        /*08b4*/ 	.short	0x0100
        /*08b6*/ 	.byte	0x04
	.zero		1


	//   ....[125]....
        /*08b8*/ 	.word	0x00001330
        /*08bc*/ 	.word	0x000000ff
        /*08c0*/ 	.word	0x000003f0
        /*08c4*/ 	.short	0x0100
        /*08c6*/ 	.byte	0x04
	.zero		1


	//   ....[126]....
        /*08c8*/ 	.word	0x00001340
        /*08cc*/ 	.word	0x000000ff
        /*08d0*/ 	.word	0x000003e8
        /*08d4*/ 	.short	0x0100
        /*08d6*/ 	.byte	0x04
	.zero		1


	//   ....[127]....
        /*08d8*/ 	.word	0x00001350
        /*08dc*/ 	.word	0x000000ff
        /*08e0*/ 	.word	0x000003f8
        /*08e4*/ 	.short	0x0100
        /*08e6*/ 	.byte	0x04
	.zero		1


	//   ....[128]....
        /*08e8*/ 	.word	0x00001fb0
        /*08ec*/ 	.word	0x00000000
        /*08f0*/ 	.word	0x000003f0
        /*08f4*/ 	.short	0x010a
        /*08f6*/ 	.byte	0xff
	.zero		1


	//   ....[129]....
        /*08f8*/ 	.word	0x00001fe0
        /*08fc*/ 	.word	0x00000000
        /*0900*/ 	.word	0x000003e0
        /*0904*/ 	.short	0x0101
        /*0906*/ 	.byte	0xff
	.zero		1


	//   ....[130]....
        /*0908*/ 	.word	0x000020c0
        /*090c*/ 	.word	0x000000ff
        /*0910*/ 	.word	0x000001b0
        /*0914*/ 	.short	0x010a
        /*0916*/ 	.byte	0x04
	.zero		1


	//   ....[131]....
        /*0918*/ 	.word	0x00002140
        /*091c*/ 	.word	0x000000ff
        /*0920*/ 	.word	0x000001b0
        /*0924*/ 	.short	0x010a
        /*0926*/ 	.byte	0x21
	.zero		1


	//   ....[132]....
        /*0928*/ 	.word	0x000022d0
        /*092c*/ 	.word	0x000000ff
        /*0930*/ 	.word	0x000001b0
        /*0934*/ 	.short	0x010a
        /*0936*/ 	.byte	0x08
	.zero		1


	//   ....[133]....
        /*0938*/ 	.word	0x00002410
        /*093c*/ 	.word	0x000000ff
        /*0940*/ 	.word	0x00000378
        /*0944*/ 	.short	0x0101
        /*0946*/ 	.byte	0x06
	.zero		1


	//   ....[134]....
        /*0948*/ 	.word	0x00002430
        /*094c*/ 	.word	0x000000ff
        /*0950*/ 	.word	0x000001b0
        /*0954*/ 	.short	0x010a
        /*0956*/ 	.byte	0x04
	.zero		1


	//   ....[135]....
        /*0958*/ 	.word	0x000024b0
        /*095c*/ 	.word	0x000000ff
        /*0960*/ 	.word	0x000001b0
        /*0964*/ 	.short	0x010a
        /*0966*/ 	.byte	0x11
	.zero		1


	//   ....[136]....
        /*0968*/ 	.word	0x00002640
        /*096c*/ 	.word	0x000000ff
        /*0970*/ 	.word	0x000001b0
        /*0974*/ 	.short	0x010a
        /*0976*/ 	.byte	0x07
	.zero		1


	//   ....[137]....
        /*0978*/ 	.word	0x000027b0
        /*097c*/ 	.word	0x00000003
        /*0980*/ 	.word	0x00000380
        /*0984*/ 	.short	0x010a
        /*0986*/ 	.byte	0xff
	.zero		1


	//   ....[138]....
        /*0988*/ 	.word	0x00002900
        /*098c*/ 	.word	0x00000000
        /*0990*/ 	.word	0x00000000
        /*0994*/ 	.short	0x0101
        /*0996*/ 	.byte	0xff
	.zero		1


	//   ....[139]....
        /*0998*/ 	.word	0x00002ea0
        /*099c*/ 	.word	0x000000ff
        /*09a0*/ 	.word	0x00000000
        /*09a4*/ 	.short	0x010a
        /*09a6*/ 	.byte	0x04
	.zero		1


	//   ....[140]....
        /*09a8*/ 	.word	0x00002f30
        /*09ac*/ 	.word	0x000000ff
        /*09b0*/ 	.word	0x00000000
        /*09b4*/ 	.short	0x010a
        /*09b6*/ 	.byte	0x05
	.zero		1


	//   ....[141]....
        /*09b8*/ 	.word	0x00002fc0
        /*09bc*/ 	.word	0x000000ff
        /*09c0*/ 	.word	0x00000000
        /*09c4*/ 	.short	0x010a
        /*09c6*/ 	.byte	0x05
	.zero		1


	//   ....[142]....
        /*09c8*/ 	.word	0x00003050
        /*09cc*/ 	.word	0x000000ff
        /*09d0*/ 	.word	0x00000000
        /*09d4*/ 	.short	0x010a
        /*09d6*/ 	.byte	0x05
	.zero		1


	//   ....[143]....
        /*09d8*/ 	.word	0x000030e0
        /*09dc*/ 	.word	0x000000ff
        /*09e0*/ 	.word	0x00000000
        /*09e4*/ 	.short	0x010a
        /*09e6*/ 	.byte	0x05
	.zero		1


	//   ....[144]....
        /*09e8*/ 	.word	0x00003170
        /*09ec*/ 	.word	0x000000ff
        /*09f0*/ 	.word	0x00000000
        /*09f4*/ 	.short	0x010a
        /*09f6*/ 	.byte	0x05
	.zero		1


	//   ....[145]....
        /*09f8*/ 	.word	0x00003200
        /*09fc*/ 	.word	0x000000ff
        /*0a00*/ 	.word	0x00000000
        /*0a04*/ 	.short	0x010a
        /*0a06*/ 	.byte	0x05
	.zero		1


	//   ....[146]....
        /*0a08*/ 	.word	0x00003290
        /*0a0c*/ 	.word	0x000000ff
        /*0a10*/ 	.word	0x00000000
        /*0a14*/ 	.short	0x010a
        /*0a16*/ 	.byte	0x05
	.zero		1


	//   ....[147]....
        /*0a18*/ 	.word	0x00003320
        /*0a1c*/ 	.word	0x000000ff
        /*0a20*/ 	.word	0x00000000
        /*0a24*/ 	.short	0x010a
        /*0a26*/ 	.byte	0x05
	.zero		1


	//   ....[148]....
        /*0a28*/ 	.word	0x000033b0
        /*0a2c*/ 	.word	0x000000ff
        /*0a30*/ 	.word	0x00000000
        /*0a34*/ 	.short	0x010a
        /*0a36*/ 	.byte	0x05
	.zero		1


	//   ....[149]....
        /*0a38*/ 	.word	0x00003440
        /*0a3c*/ 	.word	0x000000ff
        /*0a40*/ 	.word	0x00000000
        /*0a44*/ 	.short	0x010a
        /*0a46*/ 	.byte	0x05
	.zero		1


	//   ....[150]....
        /*0a48*/ 	.word	0x000034d0
        /*0a4c*/ 	.word	0x000000ff
        /*0a50*/ 	.word	0x00000000
        /*0a54*/ 	.short	0x010a
        /*0a56*/ 	.byte	0x05
	.zero		1


	//   ....[151]....
        /*0a58*/ 	.word	0x00003560
        /*0a5c*/ 	.word	0x000000ff
        /*0a60*/ 	.word	0x00000000
        /*0a64*/ 	.short	0x010a
        /*0a66*/ 	.byte	0x05
	.zero		1


	//   ....[152]....
        /*0a68*/ 	.word	0x000035f0
        /*0a6c*/ 	.word	0x000000ff
        /*0a70*/ 	.word	0x00000000
        /*0a74*/ 	.short	0x010a
        /*0a76*/ 	.byte	0x05
	.zero		1


	//   ....[153]....
        /*0a78*/ 	.word	0x00003680
        /*0a7c*/ 	.word	0x000000ff
        /*0a80*/ 	.word	0x00000000
        /*0a84*/ 	.short	0x010a
        /*0a86*/ 	.byte	0x05
	.zero		1


	//   ....[154]....
        /*0a88*/ 	.word	0x00003710
        /*0a8c*/ 	.word	0x000000ff
        /*0a90*/ 	.word	0x00000000
        /*0a94*/ 	.short	0x010a
        /*0a96*/ 	.byte	0x05
	.zero		1


	//   ....[155]....
        /*0a98*/ 	.word	0x000037a0
        /*0a9c*/ 	.word	0x000000ff
        /*0aa0*/ 	.word	0x00000000
        /*0aa4*/ 	.short	0x010a
        /*0aa6*/ 	.byte	0x05
	.zero		1


	//   ....[156]....
        /*0aa8*/ 	.word	0x00003830
        /*0aac*/ 	.word	0x000000ff
        /*0ab0*/ 	.word	0x00000000
        /*0ab4*/ 	.short	0x010a
        /*0ab6*/ 	.byte	0x05
	.zero		1


	//   ....[157]....
        /*0ab8*/ 	.word	0x000038c0
        /*0abc*/ 	.word	0x000000ff
        /*0ac0*/ 	.word	0x00000000
        /*0ac4*/ 	.short	0x010a
        /*0ac6*/ 	.byte	0x05
	.zero		1


	//   ....[158]....
        /*0ac8*/ 	.word	0x00003950
        /*0acc*/ 	.word	0x000000ff
        /*0ad0*/ 	.word	0x00000000
        /*0ad4*/ 	.short	0x010a
        /*0ad6*/ 	.byte	0x05
	.zero		1


	//   ....[159]....
        /*0ad8*/ 	.word	0x000039e0
        /*0adc*/ 	.word	0x000000ff
        /*0ae0*/ 	.word	0x00000000
        /*0ae4*/ 	.short	0x010a
        /*0ae6*/ 	.byte	0x05
	.zero		1


	//   ....[160]....
        /*0ae8*/ 	.word	0x00003a70
        /*0aec*/ 	.word	0x000000ff
        /*0af0*/ 	.word	0x00000000
        /*0af4*/ 	.short	0x010a
        /*0af6*/ 	.byte	0x05
	.zero		1


	//   ....[161]....
        /*0af8*/ 	.word	0x00003b00
        /*0afc*/ 	.word	0x000000ff
        /*0b00*/ 	.word	0x00000000
        /*0b04*/ 	.short	0x010a
        /*0b06*/ 	.byte	0x05
	.zero		1


	//   ....[162]....
        /*0b08*/ 	.word	0x00003b90
        /*0b0c*/ 	.word	0x000000ff
        /*0b10*/ 	.word	0x00000000
        /*0b14*/ 	.short	0x010a
        /*0b16*/ 	.byte	0x05
	.zero		1


	//   ....[163]....
        /*0b18*/ 	.word	0x00003c20
        /*0b1c*/ 	.word	0x000000ff
        /*0b20*/ 	.word	0x00000000
        /*0b24*/ 	.short	0x010a
        /*0b26*/ 	.byte	0x05
	.zero		1


	//   ....[164]....
        /*0b28*/ 	.word	0x00003cb0
        /*0b2c*/ 	.word	0x000000ff
        /*0b30*/ 	.word	0x00000000
        /*0b34*/ 	.short	0x010a
        /*0b36*/ 	.byte	0x05
	.zero		1


	//   ....[165]....
        /*0b38*/ 	.word	0x00003d40
        /*0b3c*/ 	.word	0x000000ff
        /*0b40*/ 	.word	0x00000000
        /*0b44*/ 	.short	0x010a
        /*0b46*/ 	.byte	0x05
	.zero		1


	//   ....[166]....
        /*0b48*/ 	.word	0x00003dd0
        /*0b4c*/ 	.word	0x000000ff
        /*0b50*/ 	.word	0x00000000
        /*0b54*/ 	.short	0x010a
        /*0b56*/ 	.byte	0x05
	.zero		1


	//   ....[167]....
        /*0b58*/ 	.word	0x00003e60
        /*0b5c*/ 	.word	0x000000ff
        /*0b60*/ 	.word	0x00000000
        /*0b64*/ 	.short	0x010a
        /*0b66*/ 	.byte	0x05
	.zero		1


	//   ....[168]....
        /*0b68*/ 	.word	0x00003ef0
        /*0b6c*/ 	.word	0x000000ff
        /*0b70*/ 	.word	0x00000000
        /*0b74*/ 	.short	0x010a
        /*0b76*/ 	.byte	0x05
	.zero		1


	//   ....[169]....
        /*0b78*/ 	.word	0x00003f80
        /*0b7c*/ 	.word	0x000000ff
        /*0b80*/ 	.word	0x00000000
        /*0b84*/ 	.short	0x010a
        /*0b86*/ 	.byte	0x05
	.zero		1


	//   ....[170]....
        /*0b88*/ 	.word	0x00004010
        /*0b8c*/ 	.word	0x000000ff
        /*0b90*/ 	.word	0x00000000
        /*0b94*/ 	.short	0x010a
        /*0b96*/ 	.byte	0x05
	.zero		1


	//   ....[171]....
        /*0b98*/ 	.word	0x000040a0
        /*0b9c*/ 	.word	0x000000ff
        /*0ba0*/ 	.word	0x00000000
        /*0ba4*/ 	.short	0x010a
        /*0ba6*/ 	.byte	0x05
	.zero		1


	//   ....[172]....
        /*0ba8*/ 	.word	0x00004130
        /*0bac*/ 	.word	0x000000ff
        /*0bb0*/ 	.word	0x00000000
        /*0bb4*/ 	.short	0x010a
        /*0bb6*/ 	.byte	0x05
	.zero		1


	//   ....[173]....
        /*0bb8*/ 	.word	0x000041c0
        /*0bbc*/ 	.word	0x000000ff
        /*0bc0*/ 	.word	0x00000000
        /*0bc4*/ 	.short	0x010a
        /*0bc6*/ 	.byte	0x05
	.zero		1


	//   ....[174]....
        /*0bc8*/ 	.word	0x00004250
        /*0bcc*/ 	.word	0x000000ff
        /*0bd0*/ 	.word	0x00000000
        /*0bd4*/ 	.short	0x010a
        /*0bd6*/ 	.byte	0x05
	.zero		1


	//   ....[175]....
        /*0bd8*/ 	.word	0x000042e0
        /*0bdc*/ 	.word	0x000000ff
        /*0be0*/ 	.word	0x00000000
        /*0be4*/ 	.short	0x010a
        /*0be6*/ 	.byte	0x05
	.zero		1


	//   ....[176]....
        /*0be8*/ 	.word	0x00004370
        /*0bec*/ 	.word	0x000000ff
        /*0bf0*/ 	.word	0x00000000
        /*0bf4*/ 	.short	0x010a
        /*0bf6*/ 	.byte	0x05
	.zero		1


	//   ....[177]....
        /*0bf8*/ 	.word	0x00004400
        /*0bfc*/ 	.word	0x000000ff
        /*0c00*/ 	.word	0x00000000
        /*0c04*/ 	.short	0x010a
        /*0c06*/ 	.byte	0x05
	.zero		1


	//   ....[178]....
        /*0c08*/ 	.word	0x00004490
        /*0c0c*/ 	.word	0x000000ff
        /*0c10*/ 	.word	0x00000000
        /*0c14*/ 	.short	0x010a
        /*0c16*/ 	.byte	0x05
	.zero		1


	//   ....[179]....
        /*0c18*/ 	.word	0x00004520
        /*0c1c*/ 	.word	0x000000ff
        /*0c20*/ 	.word	0x00000000
        /*0c24*/ 	.short	0x010a
        /*0c26*/ 	.byte	0x05
	.zero		1


	//   ....[180]....
        /*0c28*/ 	.word	0x000045b0
        /*0c2c*/ 	.word	0x000000ff
        /*0c30*/ 	.word	0x00000000
        /*0c34*/ 	.short	0x010a
        /*0c36*/ 	.byte	0x05
	.zero		1


	//   ....[181]....
        /*0c38*/ 	.word	0x00004640
        /*0c3c*/ 	.word	0x000000ff
        /*0c40*/ 	.word	0x00000000
        /*0c44*/ 	.short	0x010a
        /*0c46*/ 	.byte	0x05
	.zero		1


	//   ....[182]....
        /*0c48*/ 	.word	0x000046d0
        /*0c4c*/ 	.word	0x000000ff
        /*0c50*/ 	.word	0x00000000
        /*0c54*/ 	.short	0x010a
        /*0c56*/ 	.byte	0x05
	.zero		1


	//   ....[183]....
        /*0c58*/ 	.word	0x00004760
        /*0c5c*/ 	.word	0x000000ff
        /*0c60*/ 	.word	0x00000000
        /*0c64*/ 	.short	0x010a
        /*0c66*/ 	.byte	0x05
	.zero		1


	//   ....[184]....
        /*0c68*/ 	.word	0x000047f0
        /*0c6c*/ 	.word	0x000000ff
        /*0c70*/ 	.word	0x00000000
        /*0c74*/ 	.short	0x010a
        /*0c76*/ 	.byte	0x05
	.zero		1


	//   ....[185]....
        /*0c78*/ 	.word	0x00004880
        /*0c7c*/ 	.word	0x000000ff
        /*0c80*/ 	.word	0x00000000
        /*0c84*/ 	.short	0x010a
        /*0c86*/ 	.byte	0x05
	.zero		1


	//   ....[186]....
        /*0c88*/ 	.word	0x00004910
        /*0c8c*/ 	.word	0x000000ff
        /*0c90*/ 	.word	0x00000000
        /*0c94*/ 	.short	0x010a
        /*0c96*/ 	.byte	0x05
	.zero		1


	//   ....[187]....
        /*0c98*/ 	.word	0x000049a0
        /*0c9c*/ 	.word	0x000000ff
        /*0ca0*/ 	.word	0x00000000
        /*0ca4*/ 	.short	0x010a
        /*0ca6*/ 	.byte	0x05
	.zero		1


	//   ....[188]....
        /*0ca8*/ 	.word	0x00004a30
        /*0cac*/ 	.word	0x000000ff
        /*0cb0*/ 	.word	0x00000000
        /*0cb4*/ 	.short	0x010a
        /*0cb6*/ 	.byte	0x05
	.zero		1


	//   ....[189]....
        /*0cb8*/ 	.word	0x00004ac0
        /*0cbc*/ 	.word	0x000000ff
        /*0cc0*/ 	.word	0x00000000
        /*0cc4*/ 	.short	0x010a
        /*0cc6*/ 	.byte	0x05
	.zero		1


	//   ....[190]....
        /*0cc8*/ 	.word	0x00004b50
        /*0ccc*/ 	.word	0x000000ff
        /*0cd0*/ 	.word	0x00000000
        /*0cd4*/ 	.short	0x010a
        /*0cd6*/ 	.byte	0x05
	.zero		1


	//   ....[191]....
        /*0cd8*/ 	.word	0x00004be0
        /*0cdc*/ 	.word	0x000000ff
        /*0ce0*/ 	.word	0x00000000
        /*0ce4*/ 	.short	0x010a
        /*0ce6*/ 	.byte	0x05
	.zero		1


	//   ....[192]....
        /*0ce8*/ 	.word	0x00004c80
        /*0cec*/ 	.word	0x00000000
        /*0cf0*/ 	.word	0x00000000
        /*0cf4*/ 	.short	0x010a
        /*0cf6*/ 	.byte	0xff
	.zero		1


	//   ....[193]....
        /*0cf8*/ 	.word	0x00004da0
        /*0cfc*/ 	.word	0x00000002
        /*0d00*/ 	.word	0x000003e0
        /*0d04*/ 	.short	0x010a
        /*0d06*/ 	.byte	0xff
	.zero		1


	//   ....[194]....
        /*0d08*/ 	.word	0x00004e10
        /*0d0c*/ 	.word	0x00000002
        /*0d10*/ 	.word	0x00000000
        /*0d14*/ 	.short	0x0101
        /*0d16*/ 	.byte	0xff
	.zero		1


	//   ....[195]....
        /*0d18*/ 	.word	0x00004e30
        /*0d1c*/ 	.word	0x000000ff
        /*0d20*/ 	.word	0x00000390
        /*0d24*/ 	.short	0x010a
        /*0d26*/ 	.byte	0x04
	.zero		1


	//   ....[196]....
        /*0d28*/ 	.word	0x00004f50
        /*0d2c*/ 	.word	0x00000002
        /*0d30*/ 	.word	0x00000380
        /*0d34*/ 	.short	0x010a
        /*0d36*/ 	.byte	0xff
	.zero		1


	//   ....[197]....
        /*0d38*/ 	.word	0x00005050
        /*0d3c*/ 	.word	0x00000002
        /*0d40*/ 	.word	0x00000000
        /*0d44*/ 	.short	0x0101
        /*0d46*/ 	.byte	0xff
	.zero		1


	//   ....[198]....
        /*0d48*/ 	.word	0x000050e0
        /*0d4c*/ 	.word	0x000000ff
        /*0d50*/ 	.word	0x00000390
        /*0d54*/ 	.short	0x0106
        /*0d56*/ 	.byte	0x04
	.zero		1


	//   ....[199]....
        /*0d58*/ 	.word	0x00005100
        /*0d5c*/ 	.word	0x000000ff
        /*0d60*/ 	.word	0x00000390
        /*0d64*/ 	.short	0x010a
        /*0d66*/ 	.byte	0x04
	.zero		1


	//   ....[200]....
        /*0d68*/ 	.word	0x00005190
        /*0d6c*/ 	.word	0x000000ff
        /*0d70*/ 	.word	0x00000390
        /*0d74*/ 	.short	0x0106
        /*0d76*/ 	.byte	0x07
	.zero		1


	//   ....[201]....
        /*0d78*/ 	.word	0x000051d0
        /*0d7c*/ 	.word	0x00000000
        /*0d80*/ 	.word	0x00000390
        /*0d84*/ 	.short	0x010a
        /*0d86*/ 	.byte	0xff
	.zero		1


	//   ....[202]....
        /*0d88*/ 	.word	0x000056c0
        /*0d8c*/ 	.word	0x00000000
        /*0d90*/ 	.word	0x00000380
        /*0d94*/ 	.short	0x010a
        /*0d96*/ 	.byte	0xff
	.zero		1


	//   ....[203]....
        /*0d98*/ 	.word	0x000057c0
        /*0d9c*/ 	.word	0x00000003
        /*0da0*/ 	.word	0x00000000
        /*0da4*/ 	.short	0x0101
        /*0da6*/ 	.byte	0xff
	.zero		1


	//   ....[204]....
        /*0da8*/ 	.word	0x000057d0
        /*0dac*/ 	.word	0x000000ff
        /*0db0*/ 	.word	0x00000000
        /*0db4*/ 	.short	0x010a
        /*0db6*/ 	.byte	0x04
	.zero		1


	//   ....[205]....
        /*0db8*/ 	.word	0x000057f0
        /*0dbc*/ 	.word	0x000000ff
        /*0dc0*/ 	.word	0x000003c0
        /*0dc4*/ 	.short	0x010a
        /*0dc6*/ 	.byte	0x13
	.zero		1


	//   ....[206]....
        /*0dc8*/ 	.word	0x00005930
        /*0dcc*/ 	.word	0x000000ff
        /*0dd0*/ 	.word	0x00000000
        /*0dd4*/ 	.short	0x010a
        /*0dd6*/ 	.byte	0x06
	.zero		1


	//   ....[207]....
        /*0dd8*/ 	.word	0x00005a30
        /*0ddc*/ 	.word	0x000000ff
        /*0de0*/ 	.word	0x00000000
        /*0de4*/ 	.short	0x010a
        /*0de6*/ 	.byte	0x04
	.zero		1


	//   ....[208]....
        /*0de8*/ 	.word	0x00005c10
        /*0dec*/ 	.word	0x000000ff
        /*0df0*/ 	.word	0x00000000
        /*0df4*/ 	.short	0x010a
        /*0df6*/ 	.byte	0x04
	.zero		1


	//   ....[209]....
        /*0df8*/ 	.word	0x00005ca0
        /*0dfc*/ 	.word	0x000000ff
        /*0e00*/ 	.word	0x00000000
        /*0e04*/ 	.short	0x010a
        /*0e06*/ 	.byte	0x05
	.zero		1


	//   ....[210]....
        /*0e08*/ 	.word	0x00005d30
        /*0e0c*/ 	.word	0x000000ff
        /*0e10*/ 	.word	0x00000000
        /*0e14*/ 	.short	0x010a
        /*0e16*/ 	.byte	0x05
	.zero		1


	//   ....[211]....
        /*0e18*/ 	.word	0x00005dc0
        /*0e1c*/ 	.word	0x000000ff
        /*0e20*/ 	.word	0x00000000
        /*0e24*/ 	.short	0x010a
        /*0e26*/ 	.byte	0x04
	.zero		1


	//   ....[212]....
        /*0e28*/ 	.word	0x00006260
        /*0e2c*/ 	.word	0x0000000c
        /*0e30*/ 	.word	0x00000380
        /*0e34*/ 	.short	0x010a
        /*0e36*/ 	.byte	0xff
	.zero		1


	//   ....[213]....
        /*0e38*/ 	.word	0x000063d0
        /*0e3c*/ 	.word	0x00000000
        /*0e40*/ 	.word	0x00000000
        /*0e44*/ 	.short	0x0101
        /*0e46*/ 	.byte	0xff
	.zero		1


	//   ....[214]....
        /*0e48*/ 	.word	0x00006840
        /*0e4c*/ 	.word	0x000000ff
        /*0e50*/ 	.word	0x00000378
        /*0e54*/ 	.short	0x010a
        /*0e56*/ 	.byte	0x11
	.zero		1


	//   ....[215]....
        /*0e58*/ 	.word	0x000069c0
        /*0e5c*/ 	.word	0x000000ff
        /*0e60*/ 	.word	0x00000368
        /*0e64*/ 	.short	0x010a
        /*0e66*/ 	.byte	0x11
	.zero		1


	//   ....[216]....
        /*0e68*/ 	.word	0x00006bd0
        /*0e6c*/ 	.word	0x000000ff
        /*0e70*/ 	.word	0x00000360
        /*0e74*/ 	.short	0x010b
        /*0e76*/ 	.byte	0x11
	.zero		1


	//   ....[217]....
        /*0e78*/ 	.word	0x00006be0
        /*0e7c*/ 	.word	0x000000ff
        /*0e80*/ 	.word	0x00000000
        /*0e84*/ 	.short	0x0101
        /*0e86*/ 	.byte	0x30
	.zero		1


	//   ....[218]....
        /*0e88*/ 	.word	0x00006c20
        /*0e8c*/ 	.word	0x00000000
        /*0e90*/ 	.word	0x00000368
        /*0e94*/ 	.short	0x010a
        /*0e96*/ 	.byte	0xff
	.zero		1


	//   ....[219]....
        /*0e98*/ 	.word	0x00006f60
        /*0e9c*/ 	.word	0x00000003
        /*0ea0*/ 	.word	0x00000380
        /*0ea4*/ 	.short	0x010a
        /*0ea6*/ 	.byte	0xff
	.zero		1


	//   ....[220]....
        /*0ea8*/ 	.word	0x000070e0
        /*0eac*/ 	.word	0x00000000
        /*0eb0*/ 	.word	0x00000000
        /*0eb4*/ 	.short	0x0101
        /*0eb6*/ 	.byte	0xff
	.zero		1


	//   ....[221]....
        /*0eb8*/ 	.word	0x00007b40
        /*0ebc*/ 	.word	0x000000ff
        /*0ec0*/ 	.word	0x00000360
        /*0ec4*/ 	.short	0x010a
        /*0ec6*/ 	.byte	0x2c
	.zero		1


	//   ....[222]....
        /*0ec8*/ 	.word	0x00007b50
        /*0ecc*/ 	.word	0x00000016
        /*0ed0*/ 	.word	0x000003a0
        /*0ed4*/ 	.short	0x010a
        /*0ed6*/ 	.byte	0xff
	.zero		1


	//   ....[223]....
        /*0ed8*/ 	.word	0x00007d00
        /*0edc*/ 	.word	0x000000ff
        /*0ee0*/ 	.word	0x00000360
        /*0ee4*/ 	.short	0x010a
        /*0ee6*/ 	.byte	0x2c
	.zero		1


	//   ....[224]....
        /*0ee8*/ 	.word	0x00007de0
        /*0eec*/ 	.word	0x000000ff
        /*0ef0*/ 	.word	0x00000000
        /*0ef4*/ 	.short	0x0101
        /*0ef6*/ 	.byte	0x04
	.zero		1


	//   ....[225]....
        /*0ef8*/ 	.word	0x00007e40
        /*0efc*/ 	.word	0x00000016
        /*0f00*/ 	.word	0x000003a0
        /*0f04*/ 	.short	0x010a
        /*0f06*/ 	.byte	0xff
	.zero		1


	//   ....[226]....
        /*0f08*/ 	.word	0x000081b0
        /*0f0c*/ 	.word	0x000000ff
        /*0f10*/ 	.word	0x00000000
        /*0f14*/ 	.short	0x0101
        /*0f16*/ 	.byte	0x04
	.zero		1


	//   ....[227]....
        /*0f18*/ 	.word	0x00008a90
        /*0f1c*/ 	.word	0x00000000
        /*0f20*/ 	.word	0x000003f0
        /*0f24*/ 	.short	0x010a
        /*0f26*/ 	.byte	0xff
	.zero		1


	//   ....[228]....
        /*0f28*/ 	.word	0x00008af0
        /*0f2c*/ 	.word	0x00000000
        /*0f30*/ 	.word	0x000001b0
        /*0f34*/ 	.short	0x010a
        /*0f36*/ 	.byte	0xff
	.zero		1


	//   ....[229]....
        /*0f38*/ 	.word	0x00008b50
        /*0f3c*/ 	.word	0x00000000
        /*0f40*/ 	.word	0x000001b0
        /*0f44*/ 	.short	0x010a
        /*0f46*/ 	.byte	0xff
	.zero		1


	//   ....[230]....
        /*0f48*/ 	.word	0x00008ba0
        /*0f4c*/ 	.word	0x00000003
        /*0f50*/ 	.word	0x00000380
        /*0f54*/ 	.short	0x010a
        /*0f56*/ 	.byte	0xff
	.zero		1


	//   ....[231]....
        /*0f58*/ 	.word	0x00008c00
        /*0f5c*/ 	.word	0x00000000
        /*0f60*/ 	.word	0x00000000
        /*0f64*/ 	.short	0x010a
        /*0f66*/ 	.byte	0xff
	.zero		1


	//   ....[232]....
        /*0f68*/ 	.word	0x00008c60
        /*0f6c*/ 	.word	0x00000000
        /*0f70*/ 	.word	0x00000000
        /*0f74*/ 	.short	0x010a
        /*0f76*/ 	.byte	0xff
	.zero		1


	//   ....[233]....
        /*0f78*/ 	.word	0x00008cc0
        /*0f7c*/ 	.word	0x00000000
        /*0f80*/ 	.word	0x00000000
        /*0f84*/ 	.short	0x010a
        /*0f86*/ 	.byte	0xff
	.zero		1


	//   ....[234]....
        /*0f88*/ 	.word	0x00008d20
        /*0f8c*/ 	.word	0x00000000
        /*0f90*/ 	.word	0x00000000
        /*0f94*/ 	.short	0x010a
        /*0f96*/ 	.byte	0xff
	.zero		1


	//   ....[235]....
        /*0f98*/ 	.word	0x00008d80
        /*0f9c*/ 	.word	0x00000000
        /*0fa0*/ 	.word	0x00000000
        /*0fa4*/ 	.short	0x010a
        /*0fa6*/ 	.byte	0xff
	.zero		1


	//   ....[236]....
        /*0fa8*/ 	.word	0x00008de0
        /*0fac*/ 	.word	0x00000000
        /*0fb0*/ 	.word	0x00000000
        /*0fb4*/ 	.short	0x010a
        /*0fb6*/ 	.byte	0xff
	.zero		1


	//   ....[237]....
        /*0fb8*/ 	.word	0x00008e40
        /*0fbc*/ 	.word	0x00000000
        /*0fc0*/ 	.word	0x00000000
        /*0fc4*/ 	.short	0x010a
        /*0fc6*/ 	.byte	0xff
	.zero		1


	//   ....[238]....
        /*0fc8*/ 	.word	0x00008ea0
        /*0fcc*/ 	.word	0x00000000
        /*0fd0*/ 	.word	0x00000000
        /*0fd4*/ 	.short	0x010a
        /*0fd6*/ 	.byte	0xff
	.zero		1


	//   ....[239]....
        /*0fd8*/ 	.word	0x00008f00
        /*0fdc*/ 	.word	0x00000000
        /*0fe0*/ 	.word	0x00000000
        /*0fe4*/ 	.short	0x010a
        /*0fe6*/ 	.byte	0xff
	.zero		1


	//   ....[240]....
        /*0fe8*/ 	.word	0x00008f60
        /*0fec*/ 	.word	0x00000000
        /*0ff0*/ 	.word	0x00000000
        /*0ff4*/ 	.short	0x010a
        /*0ff6*/ 	.byte	0xff
	.zero		1


	//   ....[241]....
        /*0ff8*/ 	.word	0x00008fc0
        /*0ffc*/ 	.word	0x00000000
        /*1000*/ 	.word	0x00000000
        /*1004*/ 	.short	0x010a
        /*1006*/ 	.byte	0xff
	.zero		1


	//   ....[242]....
        /*1008*/ 	.word	0x00009020
        /*100c*/ 	.word	0x00000000
        /*1010*/ 	.word	0x00000000
        /*1014*/ 	.short	0x010a
        /*1016*/ 	.byte	0xff
	.zero		1


	//   ....[243]....
        /*1018*/ 	.word	0x00009080
        /*101c*/ 	.word	0x00000000
        /*1020*/ 	.word	0x00000000
        /*1024*/ 	.short	0x010a
        /*1026*/ 	.byte	0xff
	.zero		1


	//   ....[244]....
        /*1028*/ 	.word	0x000090e0
        /*102c*/ 	.word	0x00000000
        /*1030*/ 	.word	0x00000000
        /*1034*/ 	.short	0x010a
        /*1036*/ 	.byte	0xff
	.zero		1


	//   ....[245]....
        /*1038*/ 	.word	0x00009140
        /*103c*/ 	.word	0x00000000
        /*1040*/ 	.word	0x00000000
        /*1044*/ 	.short	0x010a
        /*1046*/ 	.byte	0xff
	.zero		1


	//   ....[246]....
        /*1048*/ 	.word	0x000091a0
        /*104c*/ 	.word	0x00000000
        /*1050*/ 	.word	0x00000000
        /*1054*/ 	.short	0x010a
        /*1056*/ 	.byte	0xff
	.zero		1


	//   ....[247]....
        /*1058*/ 	.word	0x00009200
        /*105c*/ 	.word	0x00000000
        /*1060*/ 	.word	0x00000000
        /*1064*/ 	.short	0x010a
        /*1066*/ 	.byte	0xff
	.zero		1


	//   ....[248]....
        /*1068*/ 	.word	0x00009260
        /*106c*/ 	.word	0x00000000
        /*1070*/ 	.word	0x00000000
        /*1074*/ 	.short	0x010a
        /*1076*/ 	.byte	0xff
	.zero		1


	//   ....[249]....
        /*1078*/ 	.word	0x000092c0
        /*107c*/ 	.word	0x00000000
        /*1080*/ 	.word	0x00000000
        /*1084*/ 	.short	0x010a
        /*1086*/ 	.byte	0xff
	.zero		1


	//   ....[250]....
        /*1088*/ 	.word	0x00009320
        /*108c*/ 	.word	0x00000000
        /*1090*/ 	.word	0x00000000
        /*1094*/ 	.short	0x010a
        /*1096*/ 	.byte	0xff
	.zero		1


	//   ....[251]....
        /*1098*/ 	.word	0x00009380
        /*109c*/ 	.word	0x00000000
        /*10a0*/ 	.word	0x00000000
        /*10a4*/ 	.short	0x010a
        /*10a6*/ 	.byte	0xff
	.zero		1


	//   ....[252]....
        /*10a8*/ 	.word	0x000093e0
        /*10ac*/ 	.word	0x00000000
        /*10b0*/ 	.word	0x00000000
        /*10b4*/ 	.short	0x010a
        /*10b6*/ 	.byte	0xff
	.zero		1


	//   ....[253]....
        /*10b8*/ 	.word	0x00009440
        /*10bc*/ 	.word	0x00000000
        /*10c0*/ 	.word	0x00000000
        /*10c4*/ 	.short	0x010a
        /*10c6*/ 	.byte	0xff
	.zero		1


	//   ....[254]....
        /*10c8*/ 	.word	0x000094a0
        /*10cc*/ 	.word	0x00000000
        /*10d0*/ 	.word	0x00000000
        /*10d4*/ 	.short	0x010a
        /*10d6*/ 	.byte	0xff
	.zero		1


	//   ....[255]....
        /*10d8*/ 	.word	0x00009500
        /*10dc*/ 	.word	0x00000000
        /*10e0*/ 	.word	0x00000000
        /*10e4*/ 	.short	0x010a
        /*10e6*/ 	.byte	0xff
	.zero		1


	//   ....[0]....
        /*10e8*/ 	.word	0x00009560
        /*10ec*/ 	.word	0x00000000
        /*10f0*/ 	.word	0x00000000
        /*10f4*/ 	.short	0x010a
        /*10f6*/ 	.byte	0xff
	.zero		1


	//   ....[1]....
        /*10f8*/ 	.word	0x000095c0
        /*10fc*/ 	.word	0x00000000
        /*1100*/ 	.word	0x00000000
        /*1104*/ 	.short	0x010a
        /*1106*/ 	.byte	0xff
	.zero		1


	//   ....[2]....
        /*1108*/ 	.word	0x00009620
        /*110c*/ 	.word	0x00000000
        /*1110*/ 	.word	0x00000000
        /*1114*/ 	.short	0x010a
        /*1116*/ 	.byte	0xff
	.zero		1


	//   ....[3]....
        /*1118*/ 	.word	0x00009680
        /*111c*/ 	.word	0x00000000
        /*1120*/ 	.word	0x00000000
        /*1124*/ 	.short	0x010a
        /*1126*/ 	.byte	0xff
	.zero		1


	//   ....[4]....
        /*1128*/ 	.word	0x000096e0
        /*112c*/ 	.word	0x00000000
        /*1130*/ 	.word	0x00000000
        /*1134*/ 	.short	0x010a
        /*1136*/ 	.byte	0xff
	.zero		1


	//   ....[5]....
        /*1138*/ 	.word	0x00009740
        /*113c*/ 	.word	0x00000000
        /*1140*/ 	.word	0x00000000
        /*1144*/ 	.short	0x010a
        /*1146*/ 	.byte	0xff
	.zero		1


	//   ....[6]....
        /*1148*/ 	.word	0x000097a0
        /*114c*/ 	.word	0x00000000
        /*1150*/ 	.word	0x00000000
        /*1154*/ 	.short	0x010a
        /*1156*/ 	.byte	0xff
	.zero		1


	//   ....[7]....
        /*1158*/ 	.word	0x00009800
        /*115c*/ 	.word	0x00000000
        /*1160*/ 	.word	0x00000000
        /*1164*/ 	.short	0x010a
        /*1166*/ 	.byte	0xff
	.zero		1


	//   ....[8]....
        /*1168*/ 	.word	0x00009860
        /*116c*/ 	.word	0x00000000
        /*1170*/ 	.word	0x00000000
        /*1174*/ 	.short	0x010a
        /*1176*/ 	.byte	0xff
	.zero		1


	//   ....[9]....
        /*1178*/ 	.word	0x000098c0
        /*117c*/ 	.word	0x00000000
        /*1180*/ 	.word	0x00000000
        /*1184*/ 	.short	0x010a
        /*1186*/ 	.byte	0xff
	.zero		1


	//   ....[10]....
        /*1188*/ 	.word	0x00009920
        /*118c*/ 	.word	0x00000000
        /*1190*/ 	.word	0x00000000
        /*1194*/ 	.short	0x010a
        /*1196*/ 	.byte	0xff
	.zero		1


	//   ....[11]....
        /*1198*/ 	.word	0x00009980
        /*119c*/ 	.word	0x00000000
        /*11a0*/ 	.word	0x00000000
        /*11a4*/ 	.short	0x010a
        /*11a6*/ 	.byte	0xff
	.zero		1


	//   ....[12]....
        /*11a8*/ 	.word	0x000099e0
        /*11ac*/ 	.word	0x00000000
        /*11b0*/ 	.word	0x00000000
        /*11b4*/ 	.short	0x010a
        /*11b6*/ 	.byte	0xff
	.zero		1


	//   ....[13]....
        /*11b8*/ 	.word	0x00009a40
        /*11bc*/ 	.word	0x00000000
        /*11c0*/ 	.word	0x00000000
        /*11c4*/ 	.short	0x010a
        /*11c6*/ 	.byte	0xff
	.zero		1


	//   ....[14]....
        /*11c8*/ 	.word	0x00009aa0
        /*11cc*/ 	.word	0x00000000
        /*11d0*/ 	.word	0x00000000
        /*11d4*/ 	.short	0x010a
        /*11d6*/ 	.byte	0xff
	.zero		1


	//   ....[15]....
        /*11d8*/ 	.word	0x00009b00
        /*11dc*/ 	.word	0x00000000
        /*11e0*/ 	.word	0x00000000
        /*11e4*/ 	.short	0x010a
        /*11e6*/ 	.byte	0xff
	.zero		1


	//   ....[16]....
        /*11e8*/ 	.word	0x00009b60
        /*11ec*/ 	.word	0x00000000
        /*11f0*/ 	.word	0x00000000
        /*11f4*/ 	.short	0x010a
        /*11f6*/ 	.byte	0xff
	.zero		1


	//   ....[17]....
        /*11f8*/ 	.word	0x00009bc0
        /*11fc*/ 	.word	0x00000000
        /*1200*/ 	.word	0x00000000
        /*1204*/ 	.short	0x010a
        /*1206*/ 	.byte	0xff
	.zero		1


	//   ....[18]....
        /*1208*/ 	.word	0x00009c20
        /*120c*/ 	.word	0x00000000
        /*1210*/ 	.word	0x00000000
        /*1214*/ 	.short	0x010a
        /*1216*/ 	.byte	0xff
	.zero		1


	//   ....[19]....
        /*1218*/ 	.word	0x00009c80
        /*121c*/ 	.word	0x00000000
        /*1220*/ 	.word	0x00000000
        /*1224*/ 	.short	0x010a
        /*1226*/ 	.byte	0xff
	.zero		1


	//   ....[20]....
        /*1228*/ 	.word	0x00009ce0
        /*122c*/ 	.word	0x00000000
        /*1230*/ 	.word	0x00000000
        /*1234*/ 	.short	0x010a
        /*1236*/ 	.byte	0xff
	.zero		1


	//   ....[21]....
        /*1238*/ 	.word	0x00009d40
        /*123c*/ 	.word	0x00000000
        /*1240*/ 	.word	0x00000000
        /*1244*/ 	.short	0x010a
        /*1246*/ 	.byte	0xff
	.zero		1


	//   ....[22]....
        /*1248*/ 	.word	0x00009da0
        /*124c*/ 	.word	0x00000000
        /*1250*/ 	.word	0x00000000
        /*1254*/ 	.short	0x010a
        /*1256*/ 	.byte	0xff
	.zero		1


	//   ....[23]....
        /*1258*/ 	.word	0x00009e00
        /*125c*/ 	.word	0x00000000
        /*1260*/ 	.word	0x00000000
        /*1264*/ 	.short	0x010a
        /*1266*/ 	.byte	0xff
	.zero		1


	//   ....[24]....
        /*1268*/ 	.word	0x00009e60
        /*126c*/ 	.word	0x00000000
        /*1270*/ 	.word	0x00000000
        /*1274*/ 	.short	0x010a
        /*1276*/ 	.byte	0xff
	.zero		1


	//   ....[25]....
        /*1278*/ 	.word	0x00009ec0
        /*127c*/ 	.word	0x00000000
        /*1280*/ 	.word	0x00000000
        /*1284*/ 	.short	0x010a
        /*1286*/ 	.byte	0xff
	.zero		1


	//   ....[26]....
        /*1288*/ 	.word	0x00009f20
        /*128c*/ 	.word	0x00000000
        /*1290*/ 	.word	0x00000000
        /*1294*/ 	.short	0x010a
        /*1296*/ 	.byte	0xff
	.zero		1


	//   ....[27]....
        /*1298*/ 	.word	0x00009f80
        /*129c*/ 	.word	0x00000000
        /*12a0*/ 	.word	0x00000000
        /*12a4*/ 	.short	0x010a
        /*12a6*/ 	.byte	0xff
	.zero		1


	//   ....[28]....
        /*12a8*/ 	.word	0x00009fd0
        /*12ac*/ 	.word	0x00000002
        /*12b0*/ 	.word	0x000003e0
        /*12b4*/ 	.short	0x010a
        /*12b6*/ 	.byte	0xff
	.zero		1


	//   ....[29]....
        /*12b8*/ 	.word	0x0000a030
        /*12bc*/ 	.word	0x00000002
        /*12c0*/ 	.word	0x00000390
        /*12c4*/ 	.short	0x010a
        /*12c6*/ 	.byte	0xff
	.zero		1


	//   ....[30]....
        /*12c8*/ 	.word	0x0000a080
        /*12cc*/ 	.word	0x00000002
        /*12d0*/ 	.word	0x00000380
        /*12d4*/ 	.short	0x010a
        /*12d6*/ 	.byte	0xff
	.zero		1


	//   ....[31]....
        /*12d8*/ 	.word	0x0000a0e0
        /*12dc*/ 	.word	0x00000000
        /*12e0*/ 	.word	0x00000390
        /*12e4*/ 	.short	0x010a
        /*12e6*/ 	.byte	0xff
	.zero		1


	//   ....[32]....
        /*12e8*/ 	.word	0x0000a130
        /*12ec*/ 	.word	0x00000000
        /*12f0*/ 	.word	0x00000380
        /*12f4*/ 	.short	0x010a
        /*12f6*/ 	.byte	0xff
	.zero		1


	//   ....[33]....
        /*12f8*/ 	.word	0x0000a190
        /*12fc*/ 	.word	0x00000002
        /*1300*/ 	.word	0x000003c0
        /*1304*/ 	.short	0x010a
        /*1306*/ 	.byte	0xff
	.zero		1


	//   ....[34]....
        /*1308*/ 	.word	0x0000a1f0
        /*130c*/ 	.word	0x00000000
        /*1310*/ 	.word	0x00000000
        /*1314*/ 	.short	0x010a
        /*1316*/ 	.byte	0xff
	.zero		1


	//   ....[35]....
        /*1318*/ 	.word	0x0000a250
        /*131c*/ 	.word	0x00000000
        /*1320*/ 	.word	0x00000000
        /*1324*/ 	.short	0x010a
        /*1326*/ 	.byte	0xff
	.zero		1


	//   ....[36]....
        /*1328*/ 	.word	0x0000a2b0
        /*132c*/ 	.word	0x00000000
        /*1330*/ 	.word	0x00000000
        /*1334*/ 	.short	0x010a
        /*1336*/ 	.byte	0xff
	.zero		1


	//   ....[37]....
        /*1338*/ 	.word	0x0000a310
        /*133c*/ 	.word	0x00000000
        /*1340*/ 	.word	0x00000000
        /*1344*/ 	.short	0x010a
        /*1346*/ 	.byte	0xff
	.zero		1


	//   ....[38]....
        /*1348*/ 	.word	0x0000a370
        /*134c*/ 	.word	0x00000000
        /*1350*/ 	.word	0x00000000
        /*1354*/ 	.short	0x010a
        /*1356*/ 	.byte	0xff
	.zero		1


	//   ....[39]....
        /*1358*/ 	.word	0x0000a3c0
        /*135c*/ 	.word	0x0000000c
        /*1360*/ 	.word	0x00000380
        /*1364*/ 	.short	0x010a
        /*1366*/ 	.byte	0xff
	.zero		1


	//   ....[40]....
        /*1368*/ 	.word	0x0000a420
        /*136c*/ 	.word	0x00000000
        /*1370*/ 	.word	0x00000378
        /*1374*/ 	.short	0x010a
        /*1376*/ 	.byte	0xff
	.zero		1


	//   ....[41]....
        /*1378*/ 	.word	0x0000a480
        /*137c*/ 	.word	0x00000000
        /*1380*/ 	.word	0x00000368
        /*1384*/ 	.short	0x010a
        /*1386*/ 	.byte	0xff
	.zero		1


	//   ....[42]....
        /*1388*/ 	.word	0x0000a4d0
        /*138c*/ 	.word	0x00000003
        /*1390*/ 	.word	0x00000380
        /*1394*/ 	.short	0x010a
        /*1396*/ 	.byte	0xff
	.zero		1


	//   ....[43]....
        /*1398*/ 	.word	0x0000a530
        /*139c*/ 	.word	0x00000000
        /*13a0*/ 	.word	0x00000360
        /*13a4*/ 	.short	0x010a
        /*13a6*/ 	.byte	0xff
	.zero		1


	//   ....[44]....
        /*13a8*/ 	.word	0x0000a580
        /*13ac*/ 	.word	0x00000016
        /*13b0*/ 	.word	0x000003a0
        /*13b4*/ 	.short	0x010a
        /*13b6*/ 	.byte	0xff
	.zero		1


	//----- nvinfo : EIATTR_NUM_MBARRIERS
	.align		4
.L_47:
        /*13b8*/ 	.byte	0x03, 0x38
        /*13ba*/ 	.short	0x0080


	//----- nvinfo : EIATTR_EXIT_INSTR_OFFSETS
	.align		4
        /*13bc*/ 	.byte	0x04, 0x1c
        /*13be*/ 	.short	(.L_49 - .L_48)


	//   ....[0]....
.L_48:
        /*13c0*/ 	.word	0x00004cb0


	//   ....[1]....
        /*13c4*/ 	.word	0x000051a0


	//   ....[2]....
        /*13c8*/ 	.word	0x00005200


	//   ....[3]....
        /*13cc*/ 	.word	0x00006020


	//   ....[4]....
        /*13d0*/ 	.word	0x00006c50


	//   ....[5]....
        /*13d4*/ 	.word	0x00006c90


	//   ....[6]....
        /*13d8*/ 	.word	0x00008a80


	//----- nvinfo : EIATTR_MAX_THREADS
	.align		4
.L_49:
        /*13dc*/ 	.byte	0x04, 0x05
        /*13de*/ 	.short	(.L_51 - .L_50)
.L_50:
        /*13e0*/ 	.word	0x00000100
        /*13e4*/ 	.word	0x00000001
        /*13e8*/ 	.word	0x00000001


	//----- nvinfo : EIATTR_CRS_STACK_SIZE
	.align		4
.L_51:
        /*13ec*/ 	.byte	0x04, 0x1e
        /*13ee*/ 	.short	(.L_53 - .L_52)
.L_52:
        /*13f0*/ 	.word	0x00000000


	//----- nvinfo : EIATTR_CBANK_PARAM_SIZE
	.align		4
.L_53:
        /*13f4*/ 	.byte	0x03, 0x19
        /*13f6*/ 	.short	0x0800


	//----- nvinfo : EIATTR_PARAM_CBANK
	.align		4
        /*13f8*/ 	.byte	0x04, 0x0a
        /*13fa*/ 	.short	(.L_55 - .L_54)
	.align		4
.L_54:
        /*13fc*/ 	.word	index@(.nv.constant0._ZN7cutlass13device_kernelINS_4gemm6kernel13GemmUniversalIN4cute5tupleIJiiiiEEENS1_10collective13CollectiveMmaINS1_35MainloopSm100TmaUmmaWarpSpecializedILi54ELi2ELi4ENS5_IJNS4_1CILi2EEESB_NSA_ILi1EEEEEEEENS5_IJNSA_ILi64EEESF_NSA_ILi32EEEEEENS_12float_e5m2_tENS5_IJlSC_lEEESI_SJ_NS4_8TiledMMAINS4_8MMA_AtomIJNS4_10MMA_TraitsINS4_19SM100_MMA_F8F6F4_SSEJSI_SI_fSF_SF_NS4_17integral_constantINS4_4UMMA5MajorELSQ_0EEESR_NSO_INSP_7ScaleInELSS_0EEEST_EEEEEENS4_6LayoutINS5_IJSC_SC_SC_EEENS5_IJNSA_ILi0EEESY_SY_EEEEENS5_IJNS4_10UnderscoreES11_S11_EEEEENS4_23SM90_TMA_LOAD_MULTICASTENS4_14ComposedLayoutINS4_7SwizzleILi1ELi4ELi3EEENS4_18smem_ptr_flag_bitsILi8EEENSW_INS5_IJNSA_ILi8EEESG_EEENS5_IJSG_SC_EEEEEEEvNS4_8identityES14_S1E_vS1F_EENS_8epilogue10collective18CollectiveEpilogueINS1H_23Sm100TmaWarpSpecializedILi1ELi1ELi32ELb0ELb0EEEJSH_NS5_IJNSW_ISF_SC_EES1M_EEESI_SJ_SI_SJ_NS1H_6fusion15FusionCallbacksIS1L_NS1O_17LinearCombinationISI_fSI_fLNS_15FloatRoundStyleE2EEESH_S1N_JEEENS4_5SM1004TMEM4LOAD26SM100_TMEM_LOAD_16dp32b32xENS4_13SM90_TMA_LOADENS15_INS16_ILi2ELi4ELi3EEES19_NSW_INS5_IJS1A_SF_EEENS5_IJSF_SC_EEEEEEENS4_39AutoVectorizingCopyWithAssumedAlignmentILi128EEENS4_14SM90_TMA_STOREES23_S25_S25_EEEvvEEEEvNT_6ParamsE)
        /*1400*/ 	.short	0x0380
        /*1402*/ 	.short	0x0800


	//----- nvinfo : EIATTR_SW_WAR
	.align		4
.L_55:
        /*1404*/ 	.byte	0x04, 0x36
        /*1406*/ 	.short	(.L_57 - .L_56)
.L_56:
        /*1408*/ 	.word	0x00000008
.L_57:


//--------------------- .nv.callgraph             --------------------------
	.section	.nv.callgraph,"",@"SHT_CUDA_CALLGRAPH"
	.align	4
	.sectionentsize	8
	.align		4
        /*0000*/ 	.word	0x00000000
	.align		4
        /*0004*/ 	.word	0xffffffff
	.align		4
        /*0008*/ 	.word	index@(_ZN7cutlass13device_kernelINS_4gemm6kernel13GemmUniversalIN4cute5tupleIJiiiiEEENS1_10collective13CollectiveMmaINS1_35MainloopSm100TmaUmmaWarpSpecializedILi54ELi2ELi4ENS5_IJNS4_1CILi2EEESB_NSA_ILi1EEEEEEEENS5_IJNSA_ILi64EEESF_NSA_ILi32EEEEEENS_12float_e5m2_tENS5_IJlSC_lEEESI_SJ_NS4_8TiledMMAINS4_8MMA_AtomIJNS4_10MMA_TraitsINS4_19SM100_MMA_F8F6F4_SSEJSI_SI_fSF_SF_NS4_17integral_constantINS4_4UMMA5MajorELSQ_0EEESR_NSO_INSP_7ScaleInELSS_0EEEST_EEEEEENS4_6LayoutINS5_IJSC_SC_SC_EEENS5_IJNSA_ILi0EEESY_SY_EEEEENS5_IJNS4_10UnderscoreES11_S11_EEEEENS4_23SM90_TMA_LOAD_MULTICASTENS4_14ComposedLayoutINS4_7SwizzleILi1ELi4ELi3EEENS4_18smem_ptr_flag_bitsILi8EEENSW_INS5_IJNSA_ILi8EEESG_EEENS5_IJSG_SC_EEEEEEEvNS4_8identityES14_S1E_vS1F_EENS_8epilogue10collective18CollectiveEpilogueINS1H_23Sm100TmaWarpSpecializedILi1ELi1ELi32ELb0ELb0EEEJSH_NS5_IJNSW_ISF_SC_EES1M_EEESI_SJ_SI_SJ_NS1H_6fusion15FusionCallbacksIS1L_NS1O_17LinearCombinationISI_fSI_fLNS_15FloatRoundStyleE2EEESH_S1N_JEEENS4_5SM1004TMEM4LOAD26SM100_TMEM_LOAD_16dp32b32xENS4_13SM90_TMA_LOADENS15_INS16_ILi2ELi4ELi3EEES19_NSW_INS5_IJS1A_SF_EEENS5_IJSF_SC_EEEEEEENS4_39AutoVectorizingCopyWithAssumedAlignmentILi128EEENS4_14SM90_TMA_STOREES23_S25_S25_EEEvvEEEEvNT_6ParamsE)
	.align		4
        /*000c*/ 	.word	index@(__assertfail)
	.align		4
        /*0010*/ 	.word	0x00000000
	.align		4
        /*0014*/ 	.word	0xfffffffe
	.align		4
        /*0018*/ 	.word	0x00000000
	.align		4
        /*001c*/ 	.word	0xfffffffd
	.align		4
        /*0020*/ 	.word	0x00000000
	.align		4
        /*0024*/ 	.word	0xfffffffc


//--------------------- .nv.constant4             --------------------------
	.section	.nv.constant4,"a",@progbits
	.align	8
	.align		8
.nv.constant4:
        /*0000*/ 	.dword	__assertfail
	.align		8
        /*0008*/ 	.dword	__unnamed_1
	.align		8
        /*0010*/ 	.dword	__unnamed_2
	.align		8
        /*0018*/ 	.dword	_ZN40_INTERNAL_bf850380_4_k_cu_b56deaa1_338584cuda3std3__45__cpo5beginE
	.align		8
        /*0020*/ 	.dword	_ZN40_INTERNAL_bf850380_4_k_cu_b56deaa1_338584cuda3std3__45__cpo3endE
	.align		8
        /*0028*/ 	.dword	_ZN40_INTERNAL_bf850380_4_k_cu_b56deaa1_338584cuda3std3__45__cpo6cbeginE
	.align		8
        /*0030*/ 	.dword	_ZN40_INTERNAL_bf850380_4_k_cu_b56deaa1_338584cuda3std3__45__cpo4cendE
	.align		8
        /*0038*/ 	.dword	_ZN40_INTERNAL_bf850380_4_k_cu_b56deaa1_338584cuda3std3__442_GLOBAL__N__bf850380_4_k_cu_b56deaa1_338586ignoreE
	.align		8
        /*0040*/ 	.dword	_ZN40_INTERNAL_bf850380_4_k_cu_b56deaa1_338584cuda3std3__419piecewise_constructE
	.align		8
        /*0048*/ 	.dword	_ZN40_INTERNAL_bf850380_4_k_cu_b56deaa1_338584cuda3std3__48in_placeE
	.align		8
        /*0050*/ 	.dword	_ZN40_INTERNAL_bf850380_4_k_cu_b56deaa1_338584cuda3std6ranges3__45__cpo4swapE
	.align		8
        /*0058*/ 	.dword	_ZN40_INTERNAL_bf850380_4_k_cu_b56deaa1_338584cuda3std6ranges3__45__cpo9iter_moveE
	.align		8
        /*0060*/ 	.dword	_ZN40_INTERNAL_bf850380_4_k_cu_b56deaa1_338584cute7productE
	.align		8
        /*0068*/ 	.dword	_ZN40_INTERNAL_bf850380_4_k_cu_b56deaa1_338584cute1_E
	.align		8
        /*0070*/ 	.dword	$str$25
	.align		8
        /*0078*/ 	.dword	$str$26
	.align		8
        /*0080*/ 	.dword	$str$27
	.align		8
        /*0088*/ 	.dword	$str$28


//--------------------- .text._ZN7cutlass13device_kernelINS_4gemm6kernel13GemmUniversalIN4cute5tupleIJiiiiEEENS1_10collective13CollectiveMmaINS1_35MainloopSm100TmaUmmaWarpSpecializedILi54ELi2ELi4ENS5_IJNS4_1CILi2EEESB_NSA_ILi1EEEEEEEENS5_IJNSA_ILi64EEESF_NSA_ILi32EEEEEENS_12float_e5m2_tENS5_IJlSC_lEEESI_SJ_NS4_8TiledMMAINS4_8MMA_AtomIJNS4_10MMA_TraitsINS4_19SM100_MMA_F8F6F4_SSEJSI_SI_fSF_SF_NS4_17integral_constantINS4_4UMMA5MajorELSQ_0EEESR_NSO_INSP_7ScaleInELSS_0EEEST_EEEEEENS4_6LayoutINS5_IJSC_SC_SC_EEENS5_IJNSA_ILi0EEESY_SY_EEEEENS5_IJNS4_10UnderscoreES11_S11_EEEEENS4_23SM90_TMA_LOAD_MULTICASTENS4_14ComposedLayoutINS4_7SwizzleILi1ELi4ELi3EEENS4_18smem_ptr_flag_bitsILi8EEENSW_INS5_IJNSA_ILi8EEESG_EEENS5_IJSG_SC_EEEEEEEvNS4_8identityES14_S1E_vS1F_EENS_8epilogue10collective18CollectiveEpilogueINS1H_23Sm100TmaWarpSpecializedILi1ELi1ELi32ELb0ELb0EEEJSH_NS5_IJNSW_ISF_SC_EES1M_EEESI_SJ_SI_SJ_NS1H_6fusion15FusionCallbacksIS1L_NS1O_17LinearCombinationISI_fSI_fLNS_15FloatRoundStyleE2EEESH_S1N_JEEENS4_5SM1004TMEM4LOAD26SM100_TMEM_LOAD_16dp32b32xENS4_13SM90_TMA_LOADENS15_INS16_ILi2ELi4ELi3EEES19_NSW_INS5_IJS1A_SF_EEENS5_IJSF_SC_EEEEEEENS4_39AutoVectorizingCopyWithAssumedAlignmentILi128EEENS4_14SM90_TMA_STOREES23_S25_S25_EEEvvEEEEvNT_6ParamsE --------------------------
	.section	.text._ZN7cutlass13device_kernelINS_4gemm6kernel13GemmUniversalIN4cute5tupleIJiiiiEEENS1_10collective13CollectiveMmaINS1_35MainloopSm100TmaUmmaWarpSpecializedILi54ELi2ELi4ENS5_IJNS4_1CILi2EEESB_NSA_ILi1EEEEEEEENS5_IJNSA_ILi64EEESF_NSA_ILi32EEEEEENS_12float_e5m2_tENS5_IJlSC_lEEESI_SJ_NS4_8TiledMMAINS4_8MMA_AtomIJNS4_10MMA_TraitsINS4_19SM100_MMA_F8F6F4_SSEJSI_SI_fSF_SF_NS4_17integral_constantINS4_4UMMA5MajorELSQ_0EEESR_NSO_INSP_7ScaleInELSS_0EEEST_EEEEEENS4_6LayoutINS5_IJSC_SC_SC_EEENS5_IJNSA_ILi0EEESY_SY_EEEEENS5_IJNS4_10UnderscoreES11_S11_EEEEENS4_23SM90_TMA_LOAD_MULTICASTENS4_14ComposedLayoutINS4_7SwizzleILi1ELi4ELi3EEENS4_18smem_ptr_flag_bitsILi8EEENSW_INS5_IJNSA_ILi8EEESG_EEENS5_IJSG_SC_EEEEEEEvNS4_8identityES14_S1E_vS1F_EENS_8epilogue10collective18CollectiveEpilogueINS1H_23Sm100TmaWarpSpecializedILi1ELi1ELi32ELb0ELb0EEEJSH_NS5_IJNSW_ISF_SC_EES1M_EEESI_SJ_SI_SJ_NS1H_6fusion15FusionCallbacksIS1L_NS1O_17LinearCombinationISI_fSI_fLNS_15FloatRoundStyleE2EEESH_S1N_JEEENS4_5SM1004TMEM4LOAD26SM100_TMEM_LOAD_16dp32b32xENS4_13SM90_TMA_LOADENS15_INS16_ILi2ELi4ELi3EEES19_NSW_INS5_IJS1A_SF_EEENS5_IJSF_SC_EEEEEEENS4_39AutoVectorizingCopyWithAssumedAlignmentILi128EEENS4_14SM90_TMA_STOREES23_S25_S25_EEEvvEEEEvNT_6ParamsE,"ax",@progbits
	.align	128
.text._ZN7cutlass13device_kernelINS_4gemm6kernel13GemmUniversalIN4cute5tupleIJiiiiEEENS1_10collective13CollectiveMmaINS1_35MainloopSm100TmaUmmaWarpSpecializedILi54ELi2ELi4ENS5_IJNS4_1CILi2EEESB_NSA_ILi1EEEEEEEENS5_IJNSA_ILi64EEESF_NSA_ILi32EEEEEENS_12float_e5m2_tENS5_IJlSC_lEEESI_SJ_NS4_8TiledMMAINS4_8MMA_AtomIJNS4_10MMA_TraitsINS4_19SM100_MMA_F8F6F4_SSEJSI_SI_fSF_SF_NS4_17integral_constantINS4_4UMMA5MajorELSQ_0EEESR_NSO_INSP_7ScaleInELSS_0EEEST_EEEEEENS4_6LayoutINS5_IJSC_SC_SC_EEENS5_IJNSA_ILi0EEESY_SY_EEEEENS5_IJNS4_10UnderscoreES11_S11_EEEEENS4_23SM90_TMA_LOAD_MULTICASTENS4_14ComposedLayoutINS4_7SwizzleILi1ELi4ELi3EEENS4_18smem_ptr_flag_bitsILi8EEENSW_INS5_IJNSA_ILi8EEESG_EEENS5_IJSG_SC_EEEEEEEvNS4_8identityES14_S1E_vS1F_EENS_8epilogue10collective18CollectiveEpilogueINS1H_23Sm100TmaWarpSpecializedILi1ELi1ELi32ELb0ELb0EEEJSH_NS5_IJNSW_ISF_SC_EES1M_EEESI_SJ_SI_SJ_NS1H_6fusion15FusionCallbacksIS1L_NS1O_17LinearCombinationISI_fSI_fLNS_15FloatRoundStyleE2EEESH_S1N_JEEENS4_5SM1004TMEM4LOAD26SM100_TMEM_LOAD_16dp32b32xENS4_13SM90_TMA_LOADENS15_INS16_ILi2ELi4ELi3EEES19_NSW_INS5_IJS1A_SF_EEENS5_IJSF_SC_EEEEEEENS4_39AutoVectorizingCopyWithAssumedAlignmentILi128EEENS4_14SM90_TMA_STOREES23_S25_S25_EEEvvEEEEvNT_6ParamsE:
        .type           _ZN7cutlass13device_kernelINS_4gemm6kernel13GemmUniversalIN4cute5tupleIJiiiiEEENS1_10collective13CollectiveMmaINS1_35MainloopSm100TmaUmmaWarpSpecializedILi54ELi2ELi4ENS5_IJNS4_1CILi2EEESB_NSA_ILi1EEEEEEEENS5_IJNSA_ILi64EEESF_NSA_ILi32EEEEEENS_12float_e5m2_tENS5_IJlSC_lEEESI_SJ_NS4_8TiledMMAINS4_8MMA_AtomIJNS4_10MMA_TraitsINS4_19SM100_MMA_F8F6F4_SSEJSI_SI_fSF_SF_NS4_17integral_constantINS4_4UMMA5MajorELSQ_0EEESR_NSO_INSP_7ScaleInELSS_0EEEST_EEEEEENS4_6LayoutINS5_IJSC_SC_SC_EEENS5_IJNSA_ILi0EEESY_SY_EEEEENS5_IJNS4_10UnderscoreES11_S11_EEEEENS4_23SM90_TMA_LOAD_MULTICASTENS4_14ComposedLayoutINS4_7SwizzleILi1ELi4ELi3EEENS4_18smem_ptr_flag_bitsILi8EEENSW_INS5_IJNSA_ILi8EEESG_EEENS5_IJSG_SC_EEEEEEEvNS4_8identityES14_S1E_vS1F_EENS_8epilogue10collective18CollectiveEpilogueINS1H_23Sm100TmaWarpSpecializedILi1ELi1ELi32ELb0ELb0EEEJSH_NS5_IJNSW_ISF_SC_EES1M_EEESI_SJ_SI_SJ_NS1H_6fusion15FusionCallbacksIS1L_NS1O_17LinearCombinationISI_fSI_fLNS_15FloatRoundStyleE2EEESH_S1N_JEEENS4_5SM1004TMEM4LOAD26SM100_TMEM_LOAD_16dp32b32xENS4_13SM90_TMA_LOADENS15_INS16_ILi2ELi4ELi3EEES19_NSW_INS5_IJS1A_SF_EEENS5_IJSF_SC_EEEEEEENS4_39AutoVectorizingCopyWithAssumedAlignmentILi128EEENS4_14SM90_TMA_STOREES23_S25_S25_EEEvvEEEEvNT_6ParamsE,@function
        .size           _ZN7cutlass13device_kernelINS_4gemm6kernel13GemmUniversalIN4cute5tupleIJiiiiEEENS1_10collective13CollectiveMmaINS1_35MainloopSm100TmaUmmaWarpSpecializedILi54ELi2ELi4ENS5_IJNS4_1CILi2EEESB_NSA_ILi1EEEEEEEENS5_IJNSA_ILi64EEESF_NSA_ILi32EEEEEENS_12float_e5m2_tENS5_IJlSC_lEEESI_SJ_NS4_8TiledMMAINS4_8MMA_AtomIJNS4_10MMA_TraitsINS4_19SM100_MMA_F8F6F4_SSEJSI_SI_fSF_SF_NS4_17integral_constantINS4_4UMMA5MajorELSQ_0EEESR_NSO_INSP_7ScaleInELSS_0EEEST_EEEEEENS4_6LayoutINS5_IJSC_SC_SC_EEENS5_IJNSA_ILi0EEESY_SY_EEEEENS5_IJNS4_10UnderscoreES11_S11_EEEEENS4_23SM90_TMA_LOAD_MULTICASTENS4_14ComposedLayoutINS4_7SwizzleILi1ELi4ELi3EEENS4_18smem_ptr_flag_bitsILi8EEENSW_INS5_IJNSA_ILi8EEESG_EEENS5_IJSG_SC_EEEEEEEvNS4_8identityES14_S1E_vS1F_EENS_8epilogue10collective18CollectiveEpilogueINS1H_23Sm100TmaWarpSpecializedILi1ELi1ELi32ELb0ELb0EEEJSH_NS5_IJNSW_ISF_SC_EES1M_EEESI_SJ_SI_SJ_NS1H_6fusion15FusionCallbacksIS1L_NS1O_17LinearCombinationISI_fSI_fLNS_15FloatRoundStyleE2EEESH_S1N_JEEENS4_5SM1004TMEM4LOAD26SM100_TMEM_LOAD_16dp32b32xENS4_13SM90_TMA_LOADENS15_INS16_ILi2ELi4ELi3EEES19_NSW_INS5_IJS1A_SF_EEENS5_IJSF_SC_EEEEEEENS4_39AutoVectorizingCopyWithAssumedAlignmentILi128EEENS4_14SM90_TMA_STOREES23_S25_S25_EEEvvEEEEvNT_6ParamsE,(.L_x_286 - _ZN7cutlass13device_kernelINS_4gemm6kernel13GemmUniversalIN4cute5tupleIJiiiiEEENS1_10collective13CollectiveMmaINS1_35MainloopSm100TmaUmmaWarpSpecializedILi54ELi2ELi4ENS5_IJNS4_1CILi2EEESB_NSA_ILi1EEEEEEEENS5_IJNSA_ILi64EEESF_NSA_ILi32EEEEEENS_12float_e5m2_tENS5_IJlSC_lEEESI_SJ_NS4_8TiledMMAINS4_8MMA_AtomIJNS4_10MMA_TraitsINS4_19SM100_MMA_F8F6F4_SSEJSI_SI_fSF_SF_NS4_17integral_constantINS4_4UMMA5MajorELSQ_0EEESR_NSO_INSP_7ScaleInELSS_0EEEST_EEEEEENS4_6LayoutINS5_IJSC_SC_SC_EEENS5_IJNSA_ILi0EEESY_SY_EEEEENS5_IJNS4_10UnderscoreES11_S11_EEEEENS4_23SM90_TMA_LOAD_MULTICASTENS4_14ComposedLayoutINS4_7SwizzleILi1ELi4ELi3EEENS4_18smem_ptr_flag_bitsILi8EEENSW_INS5_IJNSA_ILi8EEESG_EEENS5_IJSG_SC_EEEEEEEvNS4_8identityES14_S1E_vS1F_EENS_8epilogue10collective18CollectiveEpilogueINS1H_23Sm100TmaWarpSpecializedILi1ELi1ELi32ELb0ELb0EEEJSH_NS5_IJNSW_ISF_SC_EES1M_EEESI_SJ_SI_SJ_NS1H_6fusion15FusionCallbacksIS1L_NS1O_17LinearCombinationISI_fSI_fLNS_15FloatRoundStyleE2EEESH_S1N_JEEENS4_5SM1004TMEM4LOAD26SM100_TMEM_LOAD_16dp32b32xENS4_13SM90_TMA_LOADENS15_INS16_ILi2ELi4ELi3EEES19_NSW_INS5_IJS1A_SF_EEENS5_IJSF_SC_EEEEEEENS4_39AutoVectorizingCopyWithAssumedAlignmentILi128EEENS4_14SM90_TMA_STOREES23_S25_S25_EEEvvEEEEvNT_6ParamsE)
        .other          _ZN7cutlass13device_kernelINS_4gemm6kernel13GemmUniversalIN4cute5tupleIJiiiiEEENS1_10collective13CollectiveMmaINS1_35MainloopSm100TmaUmmaWarpSpecializedILi54ELi2ELi4ENS5_IJNS4_1CILi2EEESB_NSA_ILi1EEEEEEEENS5_IJNSA_ILi64EEESF_NSA_ILi32EEEEEENS_12float_e5m2_tENS5_IJlSC_lEEESI_SJ_NS4_8TiledMMAINS4_8MMA_AtomIJNS4_10MMA_TraitsINS4_19SM100_MMA_F8F6F4_SSEJSI_SI_fSF_SF_NS4_17integral_constantINS4_4UMMA5MajorELSQ_0EEESR_NSO_INSP_7ScaleInELSS_0EEEST_EEEEEENS4_6LayoutINS5_IJSC_SC_SC_EEENS5_IJNSA_ILi0EEESY_SY_EEEEENS5_IJNS4_10UnderscoreES11_S11_EEEEENS4_23SM90_TMA_LOAD_MULTICASTENS4_14ComposedLayoutINS4_7SwizzleILi1ELi4ELi3EEENS4_18smem_ptr_flag_bitsILi8EEENSW_INS5_IJNSA_ILi8EEESG_EEENS5_IJSG_SC_EEEEEEEvNS4_8identityES14_S1E_vS1F_EENS_8epilogue10collective18CollectiveEpilogueINS1H_23Sm100TmaWarpSpecializedILi1ELi1ELi32ELb0ELb0EEEJSH_NS5_IJNSW_ISF_SC_EES1M_EEESI_SJ_SI_SJ_NS1H_6fusion15FusionCallbacksIS1L_NS1O_17LinearCombinationISI_fSI_fLNS_15FloatRoundStyleE2EEESH_S1N_JEEENS4_5SM1004TMEM4LOAD26SM100_TMEM_LOAD_16dp32b32xENS4_13SM90_TMA_LOADENS15_INS16_ILi2ELi4ELi3EEES19_NSW_INS5_IJS1A_SF_EEENS5_IJSF_SC_EEEEEEENS4_39AutoVectorizingCopyWithAssumedAlignmentILi128EEENS4_14SM90_TMA_STOREES23_S25_S25_EEEvvEEEEvNT_6ParamsE,@"STO_CUDA_ENTRY STV_DEFAULT"
_ZN7cutlass13device_kernelINS_4gemm6kernel13GemmUniversalIN4cute5tupleIJiiiiEEENS1_10collective13CollectiveMmaINS1_35MainloopSm100TmaUmmaWarpSpecializedILi54ELi2ELi4ENS5_IJNS4_1CILi2EEESB_NSA_ILi1EEEEEEEENS5_IJNSA_ILi64EEESF_NSA_ILi32EEEEEENS_12float_e5m2_tENS5_IJlSC_lEEESI_SJ_NS4_8TiledMMAINS4_8MMA_AtomIJNS4_10MMA_TraitsINS4_19SM100_MMA_F8F6F4_SSEJSI_SI_fSF_SF_NS4_17integral_constantINS4_4UMMA5MajorELSQ_0EEESR_NSO_INSP_7ScaleInELSS_0EEEST_EEEEEENS4_6LayoutINS5_IJSC_SC_SC_EEENS5_IJNSA_ILi0EEESY_SY_EEEEENS5_IJNS4_10UnderscoreES11_S11_EEEEENS4_23SM90_TMA_LOAD_MULTICASTENS4_14ComposedLayoutINS4_7SwizzleILi1ELi4ELi3EEENS4_18smem_ptr_flag_bitsILi8EEENSW_INS5_IJNSA_ILi8EEESG_EEENS5_IJSG_SC_EEEEEEEvNS4_8identityES14_S1E_vS1F_EENS_8epilogue10collective18CollectiveEpilogueINS1H_23Sm100TmaWarpSpecializedILi1ELi1ELi32ELb0ELb0EEEJSH_NS5_IJNSW_ISF_SC_EES1M_EEESI_SJ_SI_SJ_NS1H_6fusion15FusionCallbacksIS1L_NS1O_17LinearCombinationISI_fSI_fLNS_15FloatRoundStyleE2EEESH_S1N_JEEENS4_5SM1004TMEM4LOAD26SM100_TMEM_LOAD_16dp32b32xENS4_13SM90_TMA_LOADENS15_INS16_ILi2ELi4ELi3EEES19_NSW_INS5_IJS1A_SF_EEENS5_IJSF_SC_EEEEEEENS4_39AutoVectorizingCopyWithAssumedAlignmentILi128EEENS4_14SM90_TMA_STOREES23_S25_S25_EEEvvEEEEvNT_6ParamsE:
[----:B------:R-:W1:Y:S01]  /*0000*/  LDC R1, c[0x0][0x37c] ;  /* 0x0000df00ff017b82 */ /* 0x000e620000000800 */
[----:B------:R-:W2:Y:S01]  /*0010*/  S2R R76, SR_TID.X ;  /* 0x00000000004c7919 */ /* 0x000ea20000002100 */
[----:B------:R-:W3:Y:S01]  /*0020*/  LDCU.64 UR8, c[0x0][0x890] ;  /* 0x00011200ff0877ac */ /* 0x000ee20008000a00 */
[----:B------:R-:W-:Y:S02]  /*0030*/  PRMT R79, RZ, 0x7610, R79 ;  /* 0x00007610ff4f7816 */ /* 0x000fe4000000004f */
[----:B------:R-:W-:Y:S01]  /*0040*/  ELECT P3, URZ, PT ;  /* 0x0000000000ff782f */ /* 0x000fe20003860000 */
[----:B---3--:R-:W-:-:S04]  /*0050*/  UISETP.NE.U32.AND UP0, UPT, UR8, URZ, UPT ;  /* 0x000000ff0800728c */ /* 0x008fc8000bf05070 */
[----:B------:R-:W-:Y:S01]  /*0060*/  UISETP.NE.AND.EX UP0, UPT, UR9, URZ, UPT, UP0 ;  /* 0x000000ff0900728c */ /* 0x000fe2000bf05300 */
[----:B--2---:R-:W-:-:S05]  /*0070*/  SHF.R.U32.HI R80, RZ, 0x5, R76 ;  /* 0x00000005ff507819 */ /* 0x004fca000001164c */
[----:B------:R-:W2:Y:S02]  /*0080*/  SHFL.IDX PT, R0, R80, RZ, 0x1f ;  /* 0x00001fff50007589 */ /* 0x000ea400000e0000 */
[----:B--2---:R-:W-:Y:S01]  /*0090*/  R2UR UR22, R0 ;  /* 0x00000000001672ca */ /* 0x004fe200000e0000 */
[----:B-1----:R-:W-:-:S14]  /*00a0*/  BRA.U UP0, `(.L_x_0) ;  /* 0x0000000100307547 */ /* 0x002fdc000b800000 */
[----:B------:R-:W1:Y:S02]  /*00b0*/  LDCU.64 UR4, c[0x0][0x888] ;  /* 0x00011100ff0477ac */ /* 0x000e640008000a00 */
[----:B-1----:R-:W-:-:S04]  /*00c0*/  UISETP.NE.U32.AND UP0, UPT, UR4, URZ, UPT ;  /* 0x000000ff0400728c */ /* 0x002fc8000bf05070 */
[----:B------:R-:W-:-:S09]  /*00d0*/  UISETP.NE.AND.EX UP0, UPT, UR5, URZ, UPT, UP0 ;  /* 0x000000ff0500728c */ /* 0x000fd2000bf05300 */
[----:B------:R-:W-:Y:S05]  /*00e0*/  BRA.U !UP0, `(.L_x_1) ;  /* 0x0000000108147547 */ /* 0x000fea000b800000 */
[----:B------:R-:W1:Y:S01]  /*00f0*/  LDC.64 R2, c[0x0][0x888] ;  /* 0x00022200ff027b82 */ /* 0x000e620000000a00 */
[----:B------:R-:W1:Y:S02]  /*0100*/  LDCU.64 UR4, c[0x0][0x358] ;  /* 0x00006b00ff0477ac */ /* 0x000e640008000a00 */
[----:B-1----:R1:W5:Y:S01]  /*0110*/  LDG.E R39, desc[UR4][R2.64] ;  /* 0x0000000402277981 */ /* 0x002362000c1e1900 */
[----:B------:R-:W-:Y:S01]  /*0120*/  HFMA2 R79, -RZ, RZ, 0, 5.9604644775390625e-08 ;  /* 0x00000001ff4f7431 */ /* 0x000fe200000001ff */
[----:B------:R-:W-:Y:S05]  /*0130*/  BRA `(.L_x_0) ;  /* 0x00000000000c7947 */ /* 0x000fea0003800000 */
.L_x_1:
[----:B------:R-:W1:Y:S01]  /*0140*/  LDCU UR4, c[0x0][0x880] ;  /* 0x00011000ff0477ac */ /* 0x000e620008000800 */
[----:B------:R-:W-:Y:S01]  /*0150*/  HFMA2 R79, -RZ, RZ, 0, 5.9604644775390625e-08 ;  /* 0x00000001ff4f7431 */ /* 0x000fe200000001ff */
[----:B-1----:R-:W-:-:S07]  /*0160*/  MOV R39, UR4 ;  /* 0x0000000400277c02 */ /* 0x002fce0008000f00 */
.L_x_0:
[----:B------:R-:W2:Y:S02]  /*0170*/  LDCU.64 UR4, c[0x0][0x8b0] ;  /* 0x00011600ff0477ac */ /* 0x000ea40008000a00 */
[----:B--2---:R-:W-:-:S04]  /*0180*/  UISETP.NE.U32.AND UP0, UPT, UR4, URZ, UPT ;  /* 0x000000ff0400728c */ /* 0x004fc8000bf05070 */
[----:B------:R-:W-:-:S09]  /*0190*/  UISETP.NE.AND.EX UP0, UPT, UR5, URZ, UPT, UP0 ;  /* 0x000000ff0500728c */ /* 0x000fd2000bf05300 */
[----:B------:R-:W-:Y:S05]  /*01a0*/  BRA.U UP0, `(.L_x_2) ;  /* 0x0000000100287547 */ /* 0x000fea000b800000 */
[----:B------:R-:W2:Y:S02]  /*01b0*/  LDCU.64 UR4, c[0x0][0x8a8] ;  /* 0x00011500ff0477ac */ /* 0x000ea40008000a00 */
[----:B--2---:R-:W-:-:S04]  /*01c0*/  UISETP.NE.U32.AND UP0, UPT, UR4, URZ, UPT ;  /* 0x000000ff0400728c */ /* 0x004fc8000bf05070 */
[----:B------:R-:W-:-:S09]  /*01d0*/  UISETP.NE.AND.EX UP0, UPT, UR5, URZ, UPT, UP0 ;  /* 0x000000ff0500728c */ /* 0x000fd2000bf05300 */
[----:B------:R-:W-:Y:S05]  /*01e0*/  BRA.U !UP0, `(.L_x_3) ;  /* 0x0000000108107547 */ /* 0x000fea000b800000 */
[----:B-1----:R-:W1:Y:S01]  /*01f0*/  LDC.64 R2, c[0x0][0x8a8] ;  /* 0x00022a00ff027b82 */ /* 0x002e620000000a00 */
[----:B------:R-:W1:Y:S02]  /*0200*/  LDCU.64 UR4, c[0x0][0x358] ;  /* 0x00006b00ff0477ac */ /* 0x000e640008000a00 */
[----:B-1----:R2:W5:Y:S01]  /*0210*/  LDG.E R38, desc[UR4][R2.64] ;  /* 0x0000000402267981 */ /* 0x002562000c1e1900 */
[----:B------:R-:W-:Y:S05]  /*0220*/  BRA `(.L_x_2) ;  /* 0x0000000000087947 */ /* 0x000fea0003800000 */
.L_x_3:
[----:B------:R-:W2:Y:S02]  /*0230*/  LDCU UR4, c[0x0][0x8a0] ;  /* 0x00011400ff0477ac */ /* 0x000ea40008000800 */
[----:B--2---:R-:W-:Y:S02]  /*0240*/  MOV R38, UR4 ;  /* 0x0000000400267c02 */ /* 0x004fe40008000f00 */
.L_x_2:
[----:B------:R-:W-:Y:S01]  /*0250*/  IMAD.U32 R0, RZ, RZ, UR22 ;  /* 0x00000016ff007e24 */ /* 0x000fe2000f8e00ff */
[----:B------:R-:W-:Y:S04]  /*0260*/  BSSY.RECONVERGENT B0, `(.L_x_4) ;  /* 0x000000c000007945 */ /* 0x000fe80003800200 */
[C---:B------:R-:W-:Y:S02]  /*0270*/  ISETP.NE.OR P1, PT, R0.reuse, 0x1, !P3 ;  /* 0x000000010000780c */ /* 0x040fe40005f25670 */
[----:B------:R-:W-:-:S11]  /*0280*/  ISETP.NE.OR P0, PT, R0, 0x3, !P3 ;  /* 0x000000030000780c */ /* 0x000fd60005f05670 */
[----:B------:R-:W-:Y:S05]  /*0290*/  @P1 BRA `(.L_x_5) ;  /* 0x0000000000201947 */ /* 0x000fea0003800000 */
[----:B------:R-:W3:Y:S02]  /*02a0*/  LDCU.64 UR4, c[0x0][0x348] ;  /* 0x00006900ff0477ac */ /* 0x000ee40008000a00 */
[----:B---3--:R-:W-:Y:S02]  /*02b0*/  UIADD3 UR6, UP1, UPT, UR4, 0x80, URZ ;  /* 0x0000008004067890 */ /* 0x008fe4000ff3e0ff */
[----:B------:R-:W-:Y:S02]  /*02c0*/  UIADD3 UR4, UP0, UPT, UR4, 0x180, URZ ;  /* 0x0000018004047890 */ /* 0x000fe4000ff1e0ff */
[----:B------:R-:W-:Y:S02]  /*02d0*/  UIADD3.X UR7, UPT, UPT, URZ, UR5, URZ, UP1, !UPT ;  /* 0x00000005ff077290 */ /* 0x000fe40008ffe4ff */
[----:B------:R-:W-:-:S07]  /*02e0*/  UIADD3.X UR5, UPT, UPT, URZ, UR5, URZ, UP0, !UPT ;  /* 0x00000005ff057290 */ /* 0x000fce00087fe4ff */
[----:B------:R3:W-:Y:S02]  /*02f0*/  UTMACCTL.PF [UR6] ;  /* 0x00000000060079b9 */ /* 0x0007e40008040000 */
[----:B------:R3:W-:Y:S02]  /*0300*/  UTMACCTL.PF [UR4] ;  /* 0x00000000040079b9 */ /* 0x0007e40008040000 */
[----:B---3--:R-:W-:Y:S01]  /*0310*/  NOP ;  /* 0x0000000000007918 */ /* 0x008fe20000000000 */
.L_x_5:
[----:B------:R-:W-:Y:S05]  /*0320*/  BSYNC.RECONVERGENT B0 ;  /* 0x0000000000007941 */ /* 0x000fea0003800200 */
.L_x_4:
[----:B------:R-:W-:Y:S04]  /*0330*/  BSSY.RECONVERGENT B0, `(.L_x_6) ;  /* 0x000000a000007945 */ /* 0x000fe80003800200 */
        /* <DEDUP_REMOVED lines=9> */
.L_x_7:
[----:B------:R-:W-:Y:S05]  /*03d0*/  BSYNC.RECONVERGENT B0 ;  /* 0x0000000000007941 */ /* 0x000fea0003800200 */
.L_x_6:
[----:B------:R-:W3:Y:S01]  /*03e0*/  LDCU.64 UR4, c[0x0][0x888] ;  /* 0x00011100ff0477ac */ /* 0x000ee20008000a00 */
[----:B------:R-:W-:Y:S02]  /*03f0*/  UISETP.EQ.U32.AND UP1, UPT, UR8, URZ, UPT ;  /* 0x000000ff0800728c */ /* 0x000fe4000bf22070 */
[----:B------:R-:W-:Y:S02]  /*0400*/  UPLOP3.LUT UP3, UPT, UPT, UPT, UPT, 0x80, 0x8 ;  /* 0x000000000008789c */ /* 0x000fe40003f6f070 */
[----:B---3--:R-:W-:-:S04]  /*0410*/  UISETP.NE.U32.AND UP0, UPT, UR4, URZ, UPT ;  /* 0x000000ff0400728c */ /* 0x008fc8000bf05070 */
[----:B------:R-:W-:-:S04]  /*0420*/  UISETP.NE.AND.EX UP0, UPT, UR5, URZ, UPT, UP0 ;  /* 0x000000ff0500728c */ /* 0x000fc8000bf05300 */
[----:B------:R-:W-:-:S04]  /*0430*/  UISETP.EQ.OR.EX UP2, UPT, UR9, URZ, !UP0, UP1 ;  /* 0x000000ff0900728c */ /* 0x000fc8000c742710 */
[----:B------:R-:W-:-:S05]  /*0440*/  UP2UR UR61, UPR, URZ, 0x4 ;  /* 0x00000004ff3d7883 */ /* 0x000fca0008000000 */
[----:B------:R-:W-:Y:S07]  /*0450*/  BRA.U !UP2, `(.L_x_8) ;  /* 0x000000010a207547 */ /* 0x000fee000b800000 */
[----:B------:R-:W-:Y:S01]  /*0460*/  UISETP.NE.U32.AND UP1, UPT, UR8, URZ, UPT ;  /* 0x000000ff0800728c */ /* 0x000fe2000bf25070 */
[----:B-----5:R-:W-:Y:S01]  /*0470*/  FSETP.NEU.AND P0, PT, R39, RZ, PT ;  /* 0x000000ff2700720b */ /* 0x020fe20003f0d000 */
[----:B------:R-:W-:Y:S02]  /*0480*/  USEL UR4, URZ, 0xffffffff, UP0 ;  /* 0xffffffffff047887 */ /* 0x000fe40008000000 */
[----:B------:R-:W-:-:S10]  /*0490*/  UISETP.NE.AND.EX UP1, UPT, UR9, URZ, UPT, UP1 ;  /* 0x000000ff0900728c */ /* 0x000fd4000bf25310 */
[----:B------:R-:W-:Y:S01]  /*04a0*/  VOTEU.ANY UP0, P0 ;  /* 0x0000000000ff7886 */ /* 0x000fe20000000100 */
[----:B------:R-:W-:-:S04]  /*04b0*/  @!UP1 USEL UR4, URZ, 0xffffffff, UP0 ;  /* 0xffffffffff049887 */ /* 0x000fc80008000000 */
[----:B------:R-:W-:-:S04]  /*04c0*/  ULOP3.LUT UR4, UR4, 0x1, URZ, 0xc0, !UPT ;  /* 0x0000000104047892 */ /* 0x000fc8000f8ec0ff */
[----:B------:R-:W-:-:S11]  /*04d0*/  UISETP.NE.U32.AND UP3, UPT, UR4, 0x1, UPT ;  /* 0x000000010400788c */ /* 0x000fd6000bf65070 */
.L_x_8:
[----:B-12---:R-:W1:Y:S01]  /*04e0*/  SHFL.IDX PT, R2, R80, RZ, 0x1f ;  /* 0x00001fff50027589 */ /* 0x006e6200000e0000 */
[----:B------:R-:W-:-:S04]  /*04f0*/  UISETP.NE.AND UP0, UPT, UR22, 0x2, UPT ;  /* 0x000000021600788c */ /* 0x000fc8000bf05270 */
[----:B------:R-:W-:Y:S01]  /*0500*/  USEL UR34, URZ, 0x1, UP0 ;  /* 0x00000001ff227887 */ /* 0x000fe20008000000 */
[----:B-1----:R-:W-:-:S13]  /*0510*/  ISETP.NE.AND P0, PT, R2, RZ, PT ;  /* 0x000000ff0200720c */ /* 0x002fda0003f05270 */
[----:B------:R-:W-:Y:S05]  /*0520*/  @P0 BRA `(.L_x_9) ;  /* 0x0000000400f40947 */ /* 0x000fea0003800000 */
[----:B------:R-:W-:Y:S01]  /*0530*/  ELECT P0, URZ, PT ;  /* 0x0000000000ff782f */ /* 0x000fe20003800000 */
[----:B------:R-:W-:-:S12]  /*0540*/  BSSY.RECONVERGENT B0, `(.L_x_9) ;  /* 0x000007b000007945 */ /* 0x000fd80003800200 */
[----:B------:R-:W-:Y:S05]  /*0550*/  @!P0 BRA `(.L_x_10) ;  /* 0x0000000400e48947 */ /* 0x000fea0003800000 */
[----:B------:R-:W1:Y:S01]  /*0560*/  S2UR UR4, SR_CgaCtaId ;  /* 0x00000000000479c3 */ /* 0x000e620000008800 */
[----:B------:R-:W-:Y:S01]  /*0570*/  UMOV UR5, 0x400 ;  /* 0x0000040000057882 */ /* 0x000fe20000000000 */
[----:B------:R-:W-:Y:S01]  /*0580*/  UMOV UR8, 0x1 ;  /* 0x0000000100087882 */ /* 0x000fe20000000000 */
[----:B------:R-:W-:Y:S01]  /*0590*/  UMOV UR6, 0x3 ;  /* 0x0000000300067882 */ /* 0x000fe20000000000 */
[----:B------:R-:W-:-:S04]  /*05a0*/  UIADD3 UR8, UPT, UPT, -UR8, 0x100000, URZ ;  /* 0x0010000008087890 */ /* 0x000fc8000fffe1ff */
[----:B------:R-:W-:Y:S02]  /*05b0*/  USHF.L.U32 UR9, UR8, 0xb, URZ ;  /* 0x0000000b08097899 */ /* 0x000fe400080006ff */
[----:B------:R-:W-:Y:S02]  /*05c0*/  USHF.L.U32 UR8, UR8, 0x1, URZ ;  /* 0x0000000108087899 */ /* 0x000fe400080006ff */
[----:B------:R-:W-:-:S04]  /*05d0*/  UIADD3 UR6, UPT, UPT, -UR6, 0x100000, URZ ;  /* 0x0010000006067890 */ /* 0x000fc8000fffe1ff */
[----:B------:R-:W-:Y:S02]  /*05e0*/  USHF.L.U32 UR7, UR6, 0xb, URZ ;  /* 0x0000000b06077899 */ /* 0x000fe400080006ff */
[----:B------:R-:W-:Y:S02]  /*05f0*/  USHF.L.U32 UR6, UR6, 0x1, URZ ;  /* 0x0000000106067899 */ /* 0x000fe400080006ff */
[----:B-1----:R-:W-:Y:S01]  /*0600*/  ULEA UR4, UR4, UR5, 0x18 ;  /* 0x0000000504047291 */ /* 0x002fe2000f8ec0ff */
[----:B------:R-:W1:Y:S11]  /*0610*/  FENCE.VIEW.ASYNC.S ;  /* 0x00000000000073c6 */ /* 0x000e760000000000 */
[----:B-1----:R1:W2:Y:S01]  /*0620*/  SYNCS.EXCH.64 URZ, [UR4], UR8 ;  /* 0x0000000804ff75b2 */ /* 0x0022a20008000100 */
[----:B------:R1:W3:Y:S01]  /*0630*/  SYNCS.EXCH.64 URZ, [UR4+0x1b0], UR6 ;  /* 0x0001b00604ff75b2 */ /* 0x0002e20008000100 */
[----:B------:R1:W4:Y:S01]  /*0640*/  SYNCS.EXCH.64 URZ, [UR4+0x8], UR8 ;  /* 0x0000080804ff75b2 */ /* 0x0003220008000100 */
[----:B------:R1:W1:Y:S01]  /*0650*/  SYNCS.EXCH.64 URZ, [UR4+0x1b8], UR6 ;  /* 0x0001b80604ff75b2 */ /* 0x0002620008000100 */
        /* <DEDUP_REMOVED lines=104> */
[----:B--234-:R-:W-:Y:S01]  /*0ce0*/  NOP ;  /* 0x0000000000007918 */ /* 0x01cfe20000000000 */
.L_x_10:
[----:B-1----:R-:W-:Y:S05]  /*0cf0*/  BSYNC.RECONVERGENT B0 ;  /* 0x0000000000007941 */ /* 0x002fea0003800200 */
.L_x_9:
[----:B------:R-:W1:Y:S01]  /*0d00*/  SHFL.IDX PT, R2, R80, RZ, 0x1f ;  /* 0x00001fff50027589 */ /* 0x000e6200000e0000 */
[----:B------:R-:W-:Y:S01]  /*0d10*/  NOP ;  /* 0x0000000000007918 */ /* 0x000fe20000000000 */
[----:B-1----:R-:W-:-:S13]  /*0d20*/  ISETP.NE.AND P0, PT, R2, 0x1, PT ;  /* 0x000000010200780c */ /* 0x002fda0003f05270 */
[----:B------:R-:W-:Y:S05]  /*0d30*/  @P0 BRA `(.L_x_11) ;  /* 0x0000000000400947 */ /* 0x000fea0003800000 */
        /* <DEDUP_REMOVED lines=9> */
[----:B------:R-:W-:Y:S01]  /*0dd0*/  USHF.L.U32 UR6, UR6, 0x1, URZ ;  /* 0x0000000106067899 */ /* 0x000fe200080006ff */
[----:B------:R-:W-:Y:S01]  /*0de0*/  ELECT P0, URZ, PT ;  /* 0x0000000000ff782f */ /* 0x000fe20003800000 */
[----:B-1----:R-:W-:Y:S01]  /*0df0*/  ULEA UR4, UR4, UR5, 0x18 ;  /* 0x0000000504047291 */ /* 0x002fe2000f8ec0ff */
[----:B------:R-:W1:Y:S11]  /*0e00*/  FENCE.VIEW.ASYNC.S ;  /* 0x00000000000073c6 */ /* 0x000e760000000000 */
[----:B-1----:R1:W2:Y:S01]  /*0e10*/  SYNCS.EXCH.64 URZ, [UR4+0x360], UR8 ;  /* 0x0003600804ff75b2 */ /* 0x0022a20008000100 */
[----:B------:R1:W3:Y:S01]  /*0e20*/  SYNCS.EXCH.64 URZ, [UR4+0x368], UR6 ;  /* 0x0003680604ff75b2 */ /* 0x0002e20008000100 */
[----:B------:R-:W-:Y:S01]  /*0e30*/  NOP ;  /* 0x0000000000007918 */ /* 0x000fe20000000000 */
.L_x_11:
[----:B------:R-:W4:Y:S01]  /*0e40*/  SHFL.IDX PT, R2, R80, RZ, 0x1f ;  /* 0x00001fff50027589 */ /* 0x000f2200000e0000 */
[----:B------:R-:W-:Y:S01]  /*0e50*/  NOP ;  /* 0x0000000000007918 */ /* 0x000fe20000000000 */
[----:B----4-:R-:W-:-:S13]  /*0e60*/  ISETP.NE.AND P0, PT, R2, 0x3, PT ;  /* 0x000000030200780c */ /* 0x010fda0003f05270 */
[----:B------:R-:W-:Y:S05]  /*0e70*/  @P0 BRA `(.L_x_12) ;  /* 0x0000000000300947 */ /* 0x000fea0003800000 */
[----:B-1----:R-:W1:Y:S01]  /*0e80*/  S2UR UR6, SR_CgaCtaId ;  /* 0x00000000000679c3 */ /* 0x002e620000008800 */
[----:B------:R-:W-:Y:S01]  /*0e90*/  UMOV UR4, 0x400 ;  /* 0x0000040000047882 */ /* 0x000fe20000000000 */
[----:B------:R-:W-:Y:S01]  /*0ea0*/  UMOV UR5, 0x20 ;  /* 0x0000002000057882 */ /* 0x000fe20000000000 */
[----:B------:R-:W-:Y:S01]  /*0eb0*/  ELECT P0, URZ, PT ;  /* 0x0000000000ff782f */ /* 0x000fe20003800000 */
[----:B-1----:R-:W-:Y:S02]  /*0ec0*/  ULEA UR6, UR6, UR4, 0x18 ;  /* 0x0000000406067291 */ /* 0x002fe4000f8ec0ff */
[----:B------:R-:W-:-:S04]  /*0ed0*/  UIADD3 UR4, UPT, UPT, -UR5, 0x100000, URZ ;  /* 0x0010000005047890 */ /* 0x000fc8000fffe1ff */
[----:B------:R-:W-:Y:S02]  /*0ee0*/  USHF.L.U32 UR5, UR4, 0xb, URZ ;  /* 0x0000000b04057899 */ /* 0x000fe400080006ff */
[----:B------:R-:W-:Y:S01]  /*0ef0*/  USHF.L.U32 UR4, UR4, 0x1, URZ ;  /* 0x0000000104047899 */ /* 0x000fe200080006ff */
[----:B------:R-:W1:Y:S11]  /*0f00*/  FENCE.VIEW.ASYNC.S ;  /* 0x00000000000073c6 */ /* 0x000e760000000000 */
[----:B-1----:R4:W1:Y:S01]  /*0f10*/  SYNCS.EXCH.64 URZ, [UR6+0x370], UR4 ;  /* 0x0003700406ff75b2 */ /* 0x0028620008000100 */
[----:B------:R4:W1:Y:S02]  /*0f20*/  SYNCS.EXCH.64 URZ, [UR6+0x378], UR4 ;  /* 0x0003780406ff75b2 */ /* 0x0008640008000100 */
[----:B----4-:R-:W-:Y:S01]  /*0f30*/  NOP ;  /* 0x0000000000007918 */ /* 0x010fe20000000000 */
.L_x_12:
[----:B------:R-:W4:Y:S01]  /*0f40*/  SHFL.IDX PT, R2, R80, RZ, 0x1f ;  /* 0x00001fff50027589 */ /* 0x000f2200000e0000 */
[----:B------:R-:W-:Y:S01]  /*0f50*/  NOP ;  /* 0x0000000000007918 */ /* 0x000fe20000000000 */
[----:B----4-:R-:W-:-:S13]  /*0f60*/  ISETP.NE.AND P0, PT, R2, 0x4, PT ;  /* 0x000000040200780c */ /* 0x010fda0003f05270 */
[----:B------:R-:W-:Y:S05]  /*0f70*/  @P0 BRA `(.L_x_13) ;  /* 0x00000000004c0947 */ /* 0x000fea0003800000 */
[----:B-1----:R-:W1:Y:S01]  /*0f80*/  S2UR UR6, SR_CgaCtaId ;  /* 0x00000000000679c3 */ /* 0x002e620000008800 */
[----:B------:R-:W-:Y:S01]  /*0f90*/  UMOV UR4, 0x3a0 ;  /* 0x000003a000047882 */ /* 0x000fe20000000000 */
[----:B------:R-:W-:Y:S01]  /*0fa0*/  UMOV UR5, 0x400 ;  /* 0x0000040000057882 */ /* 0x000fe20000000000 */
[----:B------:R-:W-:Y:S01]  /*0fb0*/  USEL UR4, UR4, 0x320, UP3 ;  /* 0x0000032004047887 */ /* 0x000fe20009800000 */
[----:B------:R-:W-:Y:S01]  /*0fc0*/  UMOV UR8, 0x1 ;  /* 0x0000000100087882 */ /* 0x000fe20000000000 */
[----:B------:R-:W-:Y:S01]  /*0fd0*/  ELECT P0, URZ, PT ;  /* 0x0000000000ff782f */ /* 0x000fe20003800000 */
[----:B------:R-:W-:-:S04]  /*0fe0*/  UIADD3 UR8, UPT, UPT, -UR8, 0x100000, URZ ;  /* 0x0010000008087890 */ /* 0x000fc8000fffe1ff */
[----:B------:R-:W-:Y:S02]  /*0ff0*/  USHF.L.U32 UR9, UR8, 0xb, URZ ;  /* 0x0000000b08097899 */ /* 0x000fe400080006ff */
[----:B------:R-:W-:Y:S02]  /*1000*/  USHF.L.U32 UR8, UR8, 0x1, URZ ;  /* 0x0000000108087899 */ /* 0x000fe400080006ff */
[----:B-1----:R-:W-:Y:S02]  /*1010*/  ULEA UR6, UR6, UR5, 0x18 ;  /* 0x0000000506067291 */ /* 0x002fe4000f8ec0ff */
[----:B------:R-:W-:-:S04]  /*1020*/  UIADD3 UR4, UPT, UPT, -UR4, 0x100000, URZ ;  /* 0x0010000004047890 */ /* 0x000fc8000fffe1ff */
[----:B------:R-:W-:Y:S02]  /*1030*/  USHF.L.U32 UR5, UR4, 0xb, URZ ;  /* 0x0000000b04057899 */ /* 0x000fe400080006ff */
[----:B------:R-:W-:Y:S01]  /*1040*/  USHF.L.U32 UR4, UR4, 0x1, URZ ;  /* 0x0000000104047899 */ /* 0x000fe200080006ff */
[----:B------:R-:W1:Y:S03]  /*1050*/  FENCE.VIEW.ASYNC.S ;  /* 0x00000000000073c6 */ /* 0x000e660000000000 */
[----:B-1----:R4:W1:Y:S08]  /*1060*/  SYNCS.EXCH.64 URZ, [UR6+0x380], UR8 ;  /* 0x0003800806ff75b2 */ /* 0x0028700008000100 */
[----:B------:R4:W1:Y:S01]  /*1070*/  SYNCS.EXCH.64 URZ, [UR6+0x390], UR4 ;  /* 0x0003900406ff75b2 */ /* 0x0008620008000100 */
[----:B------:R4:W1:Y:S01]  /*1080*/  SYNCS.EXCH.64 URZ, [UR6+0x388], UR8 ;  /* 0x0003880806ff75b2 */ /* 0x0008620008000100 */
[----:B------:R4:W1:Y:S02]  /*1090*/  SYNCS.EXCH.64 URZ, [UR6+0x398], UR4 ;  /* 0x0003980406ff75b2 */ /* 0x0008640008000100 */
[----:B----4-:R-:W-:Y:S01]  /*10a0*/  NOP ;  /* 0x0000000000007918 */ /* 0x010fe20000000000 */
.L_x_13:
[----:B------:R-:W4:Y:S01]  /*10b0*/  SHFL.IDX PT, R2, R80, RZ, 0x1f ;  /* 0x00001fff50027589 */ /* 0x000f2200000e0000 */
[----:B------:R-:W-:Y:S01]  /*10c0*/  NOP ;  /* 0x0000000000007918 */ /* 0x000fe20000000000 */
[----:B----4-:R-:W-:-:S13]  /*10d0*/  ISETP.NE.AND P0, PT, R2, 0x5, PT ;  /* 0x000000050200780c */ /* 0x010fda0003f05270 */
[----:B------:R-:W-:Y:S05]  /*10e0*/  @P0 BRA `(.L_x_14) ;  /* 0x0000000000580947 */ /* 0x000fea0003800000 */
[----:B-1----:R-:W1:Y:S01]  /*10f0*/  S2UR UR4, SR_CgaCtaId ;  /* 0x00000000000479c3 */ /* 0x002e620000008800 */
        /* <DEDUP_REMOVED lines=12> */
[----:B-1----:R4:W1:Y:S01]  /*11c0*/  SYNCS.EXCH.64 URZ, [UR4+0x3a0], UR8 ;  /* 0x0003a00804ff75b2 */ /* 0x0028620008000100 */
[----:B------:R4:W1:Y:S01]  /*11d0*/  SYNCS.EXCH.64 URZ, [UR4+0x3c0], UR6 ;  /* 0x0003c00604ff75b2 */ /* 0x0008620008000100 */
[----:B------:R4:W1:Y:S01]  /*11e0*/  SYNCS.EXCH.64 URZ, [UR4+0x3a8], UR8 ;  /* 0x0003a80804ff75b2 */ /* 0x0008620008000100 */
[----:B------:R4:W1:Y:S01]  /*11f0*/  SYNCS.EXCH.64 URZ, [UR4+0x3c8], UR6 ;  /* 0x0003c80604ff75b2 */ /* 0x0008620008000100 */
[----:B------:R4:W1:Y:S01]  /*1200*/  SYNCS.EXCH.64 URZ, [UR4+0x3b0], UR8 ;  /* 0x0003b00804ff75b2 */ /* 0x0008620008000100 */
[----:B------:R4:W1:Y:S01]  /*1210*/  SYNCS.EXCH.64 URZ, [UR4+0x3d0], UR6 ;  /* 0x0003d00604ff75b2 */ /* 0x0008620008000100 */
[----:B------:R4:W1:Y:S01]  /*1220*/  SYNCS.EXCH.64 URZ, [UR4+0x3b8], UR8 ;  /* 0x0003b80804ff75b2 */ /* 0x0008620008000100 */
[----:B------:R4:W1:Y:S02]  /*1230*/  SYNCS.EXCH.64 URZ, [UR4+0x3d8], UR6 ;  /* 0x0003d80604ff75b2 */ /* 0x0008640008000100 */
[----:B----4-:R-:W-:Y:S01]  /*1240*/  NOP ;  /* 0x0000000000007918 */ /* 0x010fe20000000000 */
.L_x_14:
[----:B------:R-:W4:Y:S01]  /*1250*/  SHFL.IDX PT, R2, R80, RZ, 0x1f ;  /* 0x00001fff50027589 */ /* 0x000f2200000e0000 */
[----:B------:R-:W1:Y:S01]  /*1260*/  S2UR UR48, SR_CgaCtaId ;  /* 0x00000000003079c3 */ /* 0x000e620000008800 */
[----:B------:R-:W-:Y:S01]  /*1270*/  NOP ;  /* 0x0000000000007918 */ /* 0x000fe20000000000 */
[----:B----4-:R-:W-:-:S13]  /*1280*/  ISETP.NE.AND P0, PT, R2, 0x3, PT ;  /* 0x000000030200780c */ /* 0x010fda0003f05270 */
[----:B-1----:R-:W-:Y:S05]  /*1290*/  @P0 BRA `(.L_x_15) ;  /* 0x0000000000340947 */ /* 0x002fea0003800000 */
[----:B------:R-:W-:Y:S01]  /*12a0*/  UMOV UR4, 0x400 ;  /* 0x0000040000047882 */ /* 0x000fe20000000000 */
[----:B------:R-:W-:Y:S01]  /*12b0*/  UMOV UR6, 0x20 ;  /* 0x0000002000067882 */ /* 0x000fe20000000000 */
[----:B------:R-:W-:Y:S02]  /*12c0*/  ULEA UR4, UR48, UR4, 0x18 ;  /* 0x0000000430047291 */ /* 0x000fe4000f8ec0ff */
[----:B------:R-:W-:-:S04]  /*12d0*/  UIADD3 UR6, UPT, UPT, -UR6, 0x100000, URZ ;  /* 0x0010000006067890 */ /* 0x000fc8000fffe1ff */
[----:B------:R-:W-:Y:S02]  /*12e0*/  USHF.L.U32 UR7, UR6, 0xb, URZ ;  /* 0x0000000b06077899 */ /* 0x000fe400080006ff */
[----:B------:R-:W-:Y:S01]  /*12f0*/  USHF.L.U32 UR6, UR6, 0x1, URZ ;  /* 0x0000000106067899 */ /* 0x000fe200080006ff */
[----:B------:R-:W-:Y:S01]  /*1300*/  ELECT P0, URZ, PT ;  /* 0x0000000000ff782f */ /* 0x000fe20003800000 */
[----:B------:R-:W1:Y:S10]  /*1310*/  FENCE.VIEW.ASYNC.S ;  /* 0x00000000000073c6 */ /* 0x000e740000000000 */
[----:B-1----:R1:W4:Y:S01]  /*1320*/  SYNCS.EXCH.64 URZ, [UR4+0x3e0], UR6 ;  /* 0x0003e00604ff75b2 */ /* 0x0023220008000100 */
[----:B------:R1:W1:Y:S01]  /*1330*/  SYNCS.EXCH.64 URZ, [UR4+0x3f0], UR6 ;  /* 0x0003f00604ff75b2 */ /* 0x0002620008000100 */
[----:B------:R1:W1:Y:S01]  /*1340*/  SYNCS.EXCH.64 URZ, [UR4+0x3e8], UR6 ;  /* 0x0003e80604ff75b2 */ /* 0x0002620008000100 */
[----:B------:R1:W1:Y:S01]  /*1350*/  SYNCS.EXCH.64 URZ, [UR4+0x3f8], UR6 ;  /* 0x0003f80604ff75b2 */ /* 0x0002620008000100 */
[----:B------:R-:W-:Y:S01]  /*1360*/  NOP ;  /* 0x0000000000007918 */ /* 0x000fe20000000000 */
.L_x_15:
[----:B-1----:R-:W1:Y:S01]  /*1370*/  LDCU UR4, c[0x0][0x36c] ;  /* 0x00006d80ff0477ac */ /* 0x002e620008000800 */
[----:B------:R-:W-:Y:S01]  /*1380*/  ISETP.NE.OR P3, PT, R0, 0x2, !P3 ;  /* 0x000000020000780c */ /* 0x000fe20005f65670 */
[----:B------:R-:W-:Y:S01]  /*1390*/  NOP ;  /* 0x0000000000007918 */ /* 0x000fe20000000000 */
[----:B------:R-:W-:Y:S01]  /*13a0*/  LOP3.LUT R0, R76, 0x1f, RZ, 0xc0, !PT ;  /* 0x0000001f4c007812 */ /* 0x000fe200078ec0ff */
[----:B------:R-:W-:Y:S02]  /*13b0*/  UISETP.NE.AND UP4, UPT, UR22, URZ, UPT ;  /* 0x000000ff1600728c */ /* 0x000fe4000bf85270 */
[----:B-1----:R-:W-:-:S09]  /*13c0*/  UISETP.EQ.U32.AND UP5, UPT, UR4, 0x1, UPT ;  /* 0x000000010400788c */ /* 0x002fd2000bfa2070 */
[----:B------:R-:W-:Y:S05]  /*13d0*/  BRA.U !UP5, `(.L_x_16) ;  /* 0x000000010d087547 */ /* 0x000fea000b800000 */
[----:B--234-:R-:W-:Y:S01]  /*13e0*/  UCGABAR_ARV ;  /* 0x00000000000079c7 */ /* 0x01cfe20008000000 */
[----:B------:R-:W-:Y:S05]  /*13f0*/  BRA `(.L_x_17) ;  /* 0x0000000000047947 */ /* 0x000fea0003800000 */
.L_x_16:
[----:B--234-:R-:W-:Y:S01]  /*1400*/  NOP ;  /* 0x0000000000007918 */ /* 0x01cfe20000000000 */
.L_x_17:
[----:B------:R-:W1:Y:S01]  /*1410*/  S2UR UR46, SR_CTAID.X ;  /* 0x00000000002e79c3 */ /* 0x000e620000002500 */
[----:B------:R-:W-:-:S05]  /*1420*/  CS2R.32 R3, SR_CgaSize ;  /* 0x0000000000037805 */ /* 0x000fca0000008a00 */
[----:B------:R-:W-:-:S05]  /*1430*/  IMAD R3, R3, -0xa0, RZ ;  /* 0xffffff6003037824 */ /* 0x000fca00078e02ff */
[----:B------:R-:W-:-:S14]  /*1440*/  R2UR UR5, R3 ;  /* 0x00000000030572ca */ /* 0x000fdc00000e0000 */
[----:B------:R-:W2:Y:S01]  /*1450*/  LDCU UR5, c[0x0][UR5+0x2b0] ;  /* 0x00005600050577ac */ /* 0x000ea20008000800 */
[----:B------:R-:W-:-:S05]  /*1460*/  CS2R.32 R3, SR_CgaSize ;  /* 0x0000000000037805 */ /* 0x000fca0000008a00 */
[----:B------:R-:W-:-:S05]  /*1470*/  IMAD R3, R3, -0xa0, RZ ;  /* 0xffffff6003037824 */ /* 0x000fca00078e02ff */
[----:B------:R-:W-:-:S14]  /*1480*/  R2UR UR4, R3 ;  /* 0x00000000030472ca */ /* 0x000fdc00000e0000 */
[----:B------:R-:W3:Y:S01]  /*1490*/  LDCU UR4, c[0x0][UR4+0x2b4] ;  /* 0x00005680040477ac */ /* 0x000ee20008000800 */
[----:B------:R-:W4:Y:S01]  /*14a0*/  S2UR UR45, SR_CTAID.Y ;  /* 0x00000000002d79c3 */ /* 0x000f220000002600 */
[----:B------:R-:W-:-:S05]  /*14b0*/  CS2R.32 R3, SR_CgaSize ;  /* 0x0000000000037805 */ /* 0x000fca0000008a00 */
[----:B------:R-:W-:-:S05]  /*14c0*/  IMAD R3, R3, -0xa0, RZ ;  /* 0xffffff6003037824 */ /* 0x000fca00078e02ff */
[----:B------:R-:W-:-:S14]  /*14d0*/  R2UR UR57, R3 ;  /* 0x00000000033972ca */ /* 0x000fdc00000e0000 */
[----:B------:R-:W3:Y:S01]  /*14e0*/  LDCU UR57, c[0x0][UR57+0x2a0] ;  /* 0x00005400393977ac */ /* 0x000ee20008000800 */
[----:B------:R-:W-:-:S05]  /*14f0*/  CS2R.32 R3, SR_CgaSize ;  /* 0x0000000000037805 */ /* 0x000fca0000008a00 */
[----:B------:R-:W-:-:S05]  /*1500*/  IMAD R3, R3, -0xa0, RZ ;  /* 0xffffff6003037824 */ /* 0x000fca00078e02ff */
[----:B------:R-:W-:-:S14]  /*1510*/  R2UR UR60, R3 ;  /* 0x00000000033c72ca */ /* 0x000fdc00000e0000 */
[----:B------:R-:W3:Y:S01]  /*1520*/  LDCU UR60, c[0x0][UR60+0x2a4] ;  /* 0x000054803c3c77ac */ /* 0x000ee20008000800 */
[----:B------:R-:W-:Y:S02]  /*1530*/  ULOP3.LUT UR49, UR48, 0x1, URZ, 0xc0, !UPT ;  /* 0x0000000130317892 */ /* 0x000fe4000f8ec0ff */
[----:B------:R-:W-:Y:S02]  /*1540*/  USHF.R.U32.HI UR26, URZ, 0x1, UR48 ;  /* 0x00000001ff1a7899 */ /* 0x000fe40008011630 */
[----:B------:R-:W-:Y:S02]  /*1550*/  UISETP.GT.U32.AND UP1, UPT, UR49, 0xffff, UPT ;  /* 0x0000ffff3100788c */ /* 0x000fe4000bf24070 */
[----:B------:R-:W-:Y:S01]  /*1560*/  USHF.L.U32 UR28, UR48, 0x9, URZ ;  /* 0x00000009301c7899 */ /* 0x000fe200080006ff */
[----:B-1----:R-:W-:Y:S01]  /*1570*/  I2FP.F32.U32 R3, UR46 ;  /* 0x0000002e00037c45 */ /* 0x002fe20008201000 */
[----:B------:R-:W1:Y:S04]  /*1580*/  LDCU UR23, c[0x0][0xb24] ;  /* 0x00016480ff1777ac */ /* 0x000e680008000800 */
[----:B--2---:R-:W-:Y:S01]  /*1590*/  FMUL R3, R3, UR5 ;  /* 0x0000000503037c20 */ /* 0x004fe20008400000 */
[----:B------:R-:W2:Y:S01]  /*15a0*/  LDCU UR40, c[0x0][0xb24] ;  /* 0x00016480ff2877ac */ /* 0x000ea20008000800 */
[----:B----4-:R-:W-:Y:S01]  /*15b0*/  I2FP.F32.U32 R2, UR45 ;  /* 0x0000002d00027c45 */ /* 0x010fe20008201000 */
[----:B------:R-:W4:Y:S03]  /*15c0*/  LDCU UR30, c[0x0][0xb30] ;  /* 0x00016600ff1e77ac */ /* 0x000f260008000800 */
[----:B------:R-:W1:Y:S01]  /*15d0*/  F2I.U32.TRUNC.NTZ R3, R3 ;  /* 0x0000000300037305 */ /* 0x000e62000020f000 */
[----:B---3--:R-:W-:Y:S01]  /*15e0*/  FMUL R2, R2, UR4 ;  /* 0x0000000402027c20 */ /* 0x008fe20008400000 */
[----:B------:R-:W-:-:S02]  /*15f0*/  ULOP3.LUT UR4, UR48, 0x2, URZ, 0xc0, !UPT ;  /* 0x0000000230047892 */ /* 0x000fc4000f8ec0ff */
[----:B------:R-:W-:Y:S02]  /*1600*/  USHF.L.U32 UR27, UR48, 0xa, URZ ;  /* 0x0000000a301b7899 */ /* 0x000fe400080006ff */
[----:B------:R-:W-:Y:S02]  /*1610*/  UISETP.GT.U32.AND UP0, UPT, UR4, 0xffff, UPT ;  /* 0x0000ffff0400788c */ /* 0x000fe4000bf04070 */
[----:B------:R-:W3:Y:S01]  /*1620*/  F2I.U32.TRUNC.NTZ R2, R2 ;  /* 0x0000000200027305 */ /* 0x000ee2000020f000 */
[----:B------:R-:W-:Y:S01]  /*1630*/  UMOV UR32, 0x5 ;  /* 0x0000000500207882 */ /* 0x000fe20000000000 */
[----:B------:R-:W-:Y:S02]  /*1640*/  USEL UR24, UR49, 0xffff, !UP1 ;  /* 0x0000ffff31187887 */ /* 0x000fe4000c800000 */
[----:B------:R-:W-:Y:S01]  /*1650*/  USEL UR25, UR4, 0xffff, !UP0 ;  /* 0x0000ffff04197887 */ /* 0x000fe2000c000000 */
[----:B-1----:R-:W-:Y:S02]  /*1660*/  R2UR UR5, R3 ;  /* 0x00000000030572ca */ /* 0x002fe400000e0000 */
[----:B---3--:R-:W-:-:S02]  /*1670*/  R2UR UR6, R2 ;  /* 0x00000000020672ca */ /* 0x008fc400000e0000 */
[----:B------:R-:W-:-:S09]  /*1680*/  PRMT R2, RZ, 0x7610, R2 ;  /* 0x00007610ff027816 */ /* 0x000fd20000000002 */
[----:B------:R-:W-:-:S04]  /*1690*/  UIADD3 UR5, UPT, UPT, -UR5, URZ, URZ ;  /* 0x000000ff05057290 */ /* 0x000fc8000fffe1ff */
[----:B------:R-:W-:Y:S02]  /*16a0*/  UIMAD UR57, UR57, UR5, UR46 ;  /* 0x00000005393972a4 */ /* 0x000fe4000f8e022e */
[----:B------:R-:W-:-:S04]  /*16b0*/  UIADD3 UR4, UPT, UPT, -UR6, URZ, URZ ;  /* 0x000000ff06047290 */ /* 0x000fc8000fffe1ff */
[----:B------:R-:W-:Y:S01]  /*16c0*/  UIMAD UR60, UR60, UR4, UR45 ;  /* 0x000000043c3c72a4 */ /* 0x000fe2000f8e022d */
[----:B--2-4-:R-:W-:Y:S11]  /*16d0*/  BRA.U UP4, `(.L_x_18) ;  /* 0x00000001043c7547 */ /* 0x014ff6000b800000 */
[----:B------:R-:W-:Y:S02]  /*16e0*/  UISETP.NE.AND UP0, UPT, UR60, URZ, UPT ;  /* 0x000000ff3c00728c */ /* 0x000fe4000bf05270 */
[----:B------:R-:W-:Y:S02]  /*16f0*/  UISETP.NE.AND UP1, UPT, UR60, 0x1, UPT ;  /* 0x000000013c00788c */ /* 0x000fe4000bf25270 */
[----:B------:R-:W-:Y:S02]  /*1700*/  UISETP.NE.AND UP2, UPT, UR57, URZ, UP0 ;  /* 0x000000ff3900728c */ /* 0x000fe40008745270 */
[----:B------:R-:W-:Y:S02]  /*1710*/  USEL UR4, URZ, 0x2, UP0 ;  /* 0x00000002ff047887 */ /* 0x000fe40008000000 */
[----:B------:R-:W-:Y:S02]  /*1720*/  USEL UR8, URZ, 0x1, UP2 ;  /* 0x00000001ff087887 */ /* 0x000fe40009000000 */
[----:B------:R-:W-:-:S02]  /*1730*/  UISETP.NE.AND UP2, UPT, UR57, URZ, UPT ;  /* 0x000000ff3900728c */ /* 0x000fc4000bf45270 */
[----:B------:R-:W-:Y:S02]  /*1740*/  USEL UR5, URZ, 0x4, UP1 ;  /* 0x00000004ff057887 */ /* 0x000fe40008800000 */
[----:B------:R-:W-:Y:S02]  /*1750*/  UISETP.NE.AND UP0, UPT, UR57, 0x1, UPT ;  /* 0x000000013900788c */ /* 0x000fe4000bf05270 */
[----:B------:R-:W-:Y:S02]  /*1760*/  USEL UR6, URZ, 0x8, UP1 ;  /* 0x00000008ff067887 */ /* 0x000fe40008800000 */
[----:B------:R-:W-:Y:S02]  /*1770*/  USEL UR7, UR5, 0x4, UP2 ;  /* 0x0000000405077887 */ /* 0x000fe40009000000 */
[----:B------:R-:W-:Y:S02]  /*1780*/  USEL UR4, UR4, 0x2, UP0 ;  /* 0x0000000204047887 */ /* 0x000fe40008000000 */
[----:B------:R-:W-:-:S02]  /*1790*/  USEL UR5, UR6, 0x8, UP0 ;  /* 0x0000000806057887 */ /* 0x000fc40008000000 */
[----:B------:R-:W-:-:S04]  /*17a0*/  UIADD3 UR4, UPT, UPT, UR4, UR7, UR8 ;  /* 0x0000000704047290 */ /* 0x000fc8000fffe008 */
[----:B------:R-:W-:-:S06]  /*17b0*/  UIADD3 UR4, UPT, UPT, UR4, UR5, URZ ;  /* 0x0000000504047290 */ /* 0x000fcc000fffe0ff */
[----:B------:R-:W-:-:S07]  /*17c0*/  MOV R2, UR4 ;  /* 0x0000000400027c02 */ /* 0x000fce0008000f00 */
.L_x_18:
[----:B------:R-:W1:Y:S01]  /*17d0*/  S2UR UR36, SR_CTAID.Z ;  /* 0x00000000002479c3 */ /* 0x000e620000002700 */
[----:B------:R-:W-:Y:S01]  /*17e0*/  UISETP.GE.AND UP0, UPT, UR23, 0x1, UPT ;  /* 0x000000011700788c */ /* 0x000fe2000bf06270 */
[----:B------:R-:W-:-:S08]  /*17f0*/  UMOV UR31, 0x3 ;  /* 0x00000003001f7882 */ /* 0x000fd00000000000 */
[----:B------:R-:W-:Y:S05]  /*1800*/  BRA.U !UP0, `(.L_x_19) ;  /* 0x0000000108d47547 */ /* 0x000fea000b800000 */
[----:B------:R-:W2:Y:S01]  /*1810*/  LDCU.128 UR12, c[0x0][0xb10] ;  /* 0x00016200ff0c77ac */ /* 0x000ea20008000c00 */
[----:B------:R-:W3:Y:S01]  /*1820*/  LDCU UR6, c[0x0][0x370] ;  /* 0x00006e00ff0677ac */ /* 0x000ee20008000800 */
[----:B------:R-:W4:Y:S01]  /*1830*/  LDCU UR5, c[0x0][0x374] ;  /* 0x00006e80ff0577ac */ /* 0x000f220008000800 */
[----:B------:R-:W1:Y:S01]  /*1840*/  LDCU UR29, c[0x0][0xb0c] ;  /* 0x00016180ff1d77ac */ /* 0x000e620008000800 */
[----:B------:R-:W1:Y:S01]  /*1850*/  LDCU UR4, c[0x0][0xb20] ;  /* 0x00016400ff0477ac */ /* 0x000e620008000800 */
[----:B------:R-:W1:Y:S01]  /*1860*/  LDCU.64 UR8, c[0x0][0xb28] ;  /* 0x00016500ff0877ac */ /* 0x000e620008000a00 */
[----:B--2---:R-:W-:Y:S02]  /*1870*/  UISETP.NE.AND UP0, UPT, UR14, 0x1, UPT ;  /* 0x000000010e00788c */ /* 0x004fe4000bf05270 */
[----:B----4-:R-:W-:Y:S02]  /*1880*/  UIMAD.WIDE.U32 UR10, UR5, UR15, URZ ;  /* 0x0000000f050a72a5 */ /* 0x010fe4000f8e00ff */
[----:B---3--:R-:W-:-:S02]  /*1890*/  UIMAD.WIDE.U32 UR18, UR6, UR12, URZ ;  /* 0x0000000c061272a5 */ /* 0x008fc4000f8e00ff */
[----:B-1----:R-:W-:Y:S02]  /*18a0*/  UISETP.NE.AND UP1, UPT, UR29, 0x1, UPT ;  /* 0x000000011d00788c */ /* 0x002fe4000bf25270 */
[----:B------:R-:W-:Y:S01]  /*18b0*/  UISETP.NE.AND UP2, UPT, UR23, 0x1, UPT ;  /* 0x000000011700788c */ /* 0x000fe2000bf45270 */
[----:B------:R-:W-:Y:S02]  /*18c0*/  UMOV UR10, UR11 ;  /* 0x0000000b000a7c82 */ /* 0x000fe40008000000 */
[----:B------:R-:W-:Y:S01]  /*18d0*/  UMOV UR18, UR19 ;  /* 0x0000001300127c82 */ /* 0x000fe20008000000 */
[----:B------:R-:W-:Y:S02]  /*18e0*/  @UP0 USHF.R.U32.HI UR5, URZ, UR4, UR10 ;  /* 0x00000004ff050299 */ /* 0x000fe4000801160a */
[----:B------:R-:W-:Y:S02]  /*18f0*/  UIMAD.WIDE.U32 UR20, UR45, UR15, URZ ;  /* 0x0000000f2d1472a5 */ /* 0x000fe4000f8e00ff */
[----:B------:R-:W-:-:S02]  /*1900*/  UIMAD.WIDE.U32 UR10, UR5, UR8, URZ ;  /* 0x00000008050a72a5 */ /* 0x000fc4000f8e00ff */
[----:B------:R-:W-:Y:S02]  /*1910*/  @UP1 USHF.R.U32.HI UR6, URZ, UR13, UR18 ;  /* 0x0000000dff061299 */ /* 0x000fe40008011612 */
[----:B------:R-:W-:Y:S02]  /*1920*/  UIMAD.WIDE.U32 UR16, UR46, UR12, URZ ;  /* 0x0000000c2e1072a5 */ /* 0x000fe4000f8e00ff */
[----:B------:R-:W-:Y:S01]  /*1930*/  UIMAD.WIDE.U32 UR18, UR6, UR8, URZ ;  /* 0x00000008061272a5 */ /* 0x000fe2000f8e00ff */
[----:B------:R-:W-:Y:S01]  /*1940*/  UMOV UR20, UR21 ;  /* 0x0000001500147c82 */ /* 0x000fe20008000000 */
[----:B------:R-:W-:Y:S01]  /*1950*/  UMOV UR10, UR11 ;  /* 0x0000000b000a7c82 */ /* 0x000fe20008000000 */
[----:B------:R-:W-:Y:S02]  /*1960*/  USHF.R.U32.HI UR20, URZ, UR4, UR20 ;  /* 0x00000004ff147299 */ /* 0x000fe40008011614 */
[----:B------:R-:W-:Y:S02]  /*1970*/  @UP2 USHF.R.U32.HI UR5, URZ, UR9, UR10 ;  /* 0x00000009ff052299 */ /* 0x000fe4000801160a */
[----:B------:R-:W-:Y:S01]  /*1980*/  UMOV UR7, UR19 ;  /* 0x0000001300077c82 */ /* 0x000fe20008000000 */
[----:B------:R-:W-:Y:S01]  /*1990*/  UMOV UR16, UR17 ;  /* 0x0000001100107c82 */ /* 0x000fe20008000000 */
[----:B------:R-:W-:-:S02]  /*19a0*/  @UP2 USHF.R.U32.HI UR6, URZ, UR9, UR7 ;  /* 0x00000009ff062299 */ /* 0x000fc40008011607 */
[----:B------:R-:W-:Y:S02]  /*19b0*/  USHF.R.U32.HI UR13, URZ, UR13, UR16 ;  /* 0x0000000dff0d7299 */ /* 0x000fe40008011610 */
[----:B------:R-:W-:Y:S02]  /*19c0*/  USEL UR4, UR45, UR20, !UP0 ;  /* 0x000000142d047287 */ /* 0x000fe4000c000000 */
[----:B------:R-:W-:Y:S02]  /*19d0*/  UIMAD UR7, UR5, UR23, URZ ;  /* 0x00000017050772a4 */ /* 0x000fe4000f8e02ff */
[----:B------:R-:W-:Y:S02]  /*19e0*/  USEL UR5, UR46, UR13, !UP1 ;  /* 0x0000000d2e057287 */ /* 0x000fe4000c800000 */
[----:B------:R-:W-:Y:S02]  /*19f0*/  UIMAD UR12, UR6, UR23, URZ ;  /* 0x00000017060c72a4 */ /* 0x000fe4000f8e02ff */
[----:B------:R-:W-:-:S02]  /*1a00*/  UISETP.GE.AND UP0, UPT, UR4, UR7, UPT ;  /* 0x000000070400728c */ /* 0x000fc4000bf06270 */
[----:B------:R-:W-:Y:S02]  /*1a10*/  UIMAD.WIDE.U32 UR10, UR4, UR8, URZ ;  /* 0x00000008040a72a5 */ /* 0x000fe4000f8e00ff */
[----:B------:R-:W-:Y:S02]  /*1a20*/  UISETP.GE.OR UP0, UPT, UR5, UR12, UP0 ;  /* 0x0000000c0500728c */ /* 0x000fe40008706670 */
[----:B------:R-:W-:Y:S02]  /*1a30*/  UIMAD.WIDE.U32 UR12, UR5, UR8, URZ ;  /* 0x00000008050c72a5 */ /* 0x000fe4000f8e00ff */
[----:B------:R-:W-:Y:S01]  /*1a40*/  UIADD3 UR10, UPT, UPT, -UR4, URZ, URZ ;  /* 0x000000ff040a7290 */ /* 0x000fe2000fffe1ff */
[----:B------:R-:W-:Y:S01]  /*1a50*/  UMOV UR8, UR11 ;  /* 0x0000000b00087c82 */ /* 0x000fe20008000000 */
[----:B------:R-:W-:Y:S02]  /*1a60*/  UIADD3 UR11, UPT, UPT, -UR5, URZ, URZ ;  /* 0x000000ff050b7290 */ /* 0x000fe4000fffe1ff */
[----:B------:R-:W-:-:S03]  /*1a70*/  USHF.R.U32.HI UR8, URZ, UR9, UR8 ;  /* 0x00000009ff087299 */ /* 0x000fc60008011608 */
[----:B------:R-:W-:Y:S01]  /*1a80*/  @!UP0 UMOV UR7, UR13 ;  /* 0x0000000d00078c82 */ /* 0x000fe20008000000 */
[----:B------:R-:W-:Y:S02]  /*1a90*/  UIMAD UR45, UR14, UR10, UR45 ;  /* 0x0000000a0e2d72a4 */ /* 0x000fe4000f8e022d */
[----:B------:R-:W-:Y:S02]  /*1aa0*/  USEL UR8, UR4, UR8, !UP2 ;  /* 0x0000000804087287 */ /* 0x000fe4000d000000 */
[----:B------:R-:W-:Y:S02]  /*1ab0*/  @!UP0 USHF.R.U32.HI UR7, URZ, UR9, UR7 ;  /* 0x00000009ff078299 */ /* 0x000fe40008011607 */
[----:B------:R-:W-:Y:S02]  /*1ac0*/  UIADD3 UR9, UPT, UPT, -UR8, URZ, URZ ;  /* 0x000000ff08097290 */ /* 0x000fe4000fffe1ff */
[----:B------:R-:W-:Y:S02]  /*1ad0*/  @!UP0 USEL UR7, UR5, UR7, !UP2 ;  /* 0x0000000705078287 */ /* 0x000fe4000d000000 */
[----:B------:R-:W-:-:S02]  /*1ae0*/  UIMAD UR9, UR23, UR9, UR4 ;  /* 0x00000009170972a4 */ /* 0x000fc4000f8e0204 */
[----:B------:R-:W-:Y:S02]  /*1af0*/  @!UP0 UIADD3 UR8, UPT, UPT, UR8, -UR7, URZ ;  /* 0x8000000708088290 */ /* 0x000fe4000fffe0ff */
[----:B------:R-:W-:Y:S02]  /*1b00*/  @!UP0 UIMAD UR6, UR9, UR6, UR7 ;  /* 0x00000006090682a4 */ /* 0x000fe4000f8e0207 */
[----:B------:R-:W-:Y:S02]  /*1b10*/  @!UP0 UIMAD UR4, UR8, UR23, UR5 ;  /* 0x00000017080482a4 */ /* 0x000fe4000f8e0205 */
[----:B------:R-:W-:Y:S02]  /*1b20*/  UIMAD UR46, UR29, UR11, UR46 ;  /* 0x0000000b1d2e72a4 */ /* 0x000fe4000f8e022e */
[----:B------:R-:W-:Y:S01]  /*1b30*/  UIMAD UR45, UR4, UR14, UR45 ;  /* 0x0000000e042d72a4 */ /* 0x000fe2000f8e022d */
[----:B------:R-:W-:Y:S02]  /*1b40*/  @!UP0 UMOV UR5, UR6 ;  /* 0x0000000600058c82 */ /* 0x000fe40008000000 */
[----:B------:R-:W-:-:S12]  /*1b50*/  UIMAD UR46, UR5, UR29, UR46 ;  /* 0x0000001d052e72a4 */ /* 0x000fd8000f8e022e */
.L_x_19:
[----:B------:R-:W-:Y:S02]  /*1b60*/  UISETP.NE.AND UP1, UPT, UR30, 0x1, UPT ;  /* 0x000000011e00788c */ /* 0x000fe4000bf25270 */
[----:B------:R-:W-:Y:S02]  /*1b70*/  ULOP3.LUT UR24, UR24, 0xffff, URZ, 0xc0, !UPT ;  /* 0x0000ffff18187892 */ /* 0x000fe4000f8ec0ff */
[----:B------:R-:W-:Y:S02]  /*1b80*/  ULOP3.LUT UR21, UR25, 0xffff, URZ, 0xc0, !UPT ;  /* 0x0000ffff19157892 */ /* 0x000fe4000f8ec0ff */
[----:B------:R-:W-:Y:S02]  /*1b90*/  UISETP.NE.AND UP0, UPT, UR22, 0x2, UPT ;  /* 0x000000021600788c */ /* 0x000fe4000bf05270 */
[----:B------:R-:W-:Y:S02]  /*1ba0*/  ULOP3.LUT UR28, UR28, 0x400, URZ, 0xc0, !UPT ;  /* 0x000004001c1c7892 */ /* 0x000fe4000f8ec0ff */
[----:B------:R-:W-:-:S02]  /*1bb0*/  ULOP3.LUT UR27, UR27, 0x400, URZ, 0xc0, !UPT ;  /* 0x000004001b1b7892 */ /* 0x000fc4000f8ec0ff */
[----:B------:R-:W-:Y:S02]  /*1bc0*/  USHF.L.U32 UR24, UR32, UR24, URZ ;  /* 0x0000001820187299 */ /* 0x000fe400080006ff */
[----:B------:R-:W-:Y:S01]  /*1bd0*/  USHF.L.U32 UR21, UR31, UR21, URZ ;  /* 0x000000151f157299 */ /* 0x000fe200080006ff */
[----:B------:R-:W-:Y:S11]  /*1be0*/  BRA.U UP1, `(.L_x_20) ;  /* 0x0000000101447547 */ /* 0x000ff6000b800000 */
[----:B------:R-:W2:Y:S01]  /*1bf0*/  LDCU.128 UR8, c[0x0][0xb10] ;  /* 0x00016200ff0877ac */ /* 0x000ea20008000c00 */
[----:B------:R-:W3:Y:S01]  /*1c00*/  LDCU UR12, c[0x0][0xb0c] ;  /* 0x00016180ff0c77ac */ /* 0x000ee20008000800 */
[----:B------:R-:W4:Y:S01]  /*1c10*/  LDCU UR13, c[0x0][0xb20] ;  /* 0x00016400ff0d77ac */ /* 0x000f220008000800 */
[----:B--2---:R-:W-:Y:S02]  /*1c20*/  UIMAD.WIDE.U32 UR6, UR46, UR8, URZ ;  /* 0x000000082e0672a5 */ /* 0x004fe4000f8e00ff */
[----:B------:R-:W-:Y:S02]  /*1c30*/  UIMAD.WIDE.U32 UR4, UR45, UR11, URZ ;  /* 0x0000000b2d0472a5 */ /* 0x000fe4000f8e00ff */
[----:B---3--:R-:W-:Y:S02]  /*1c40*/  UISETP.NE.AND UP2, UPT, UR12, 0x1, UPT ;  /* 0x000000010c00788c */ /* 0x008fe4000bf45270 */
[----:B------:R-:W-:Y:S01]  /*1c50*/  UISETP.NE.AND UP1, UPT, UR10, 0x1, UPT ;  /* 0x000000010a00788c */ /* 0x000fe2000bf25270 */
[----:B------:R-:W-:-:S02]  /*1c60*/  UMOV UR6, UR7 ;  /* 0x0000000700067c82 */ /* 0x000fc40008000000 */
[----:B------:R-:W-:Y:S01]  /*1c70*/  UMOV UR4, UR5 ;  /* 0x0000000500047c82 */ /* 0x000fe20008000000 */
[----:B------:R-:W-:Y:S02]  /*1c80*/  USHF.R.U32.HI UR9, URZ, UR9, UR6 ;  /* 0x00000009ff097299 */ /* 0x000fe40008011606 */
[----:B----4-:R-:W-:Y:S02]  /*1c90*/  USHF.R.U32.HI UR4, URZ, UR13, UR4 ;  /* 0x0000000dff047299 */ /* 0x010fe40008011604 */
[----:B------:R-:W-:Y:S02]  /*1ca0*/  USEL UR5, UR46, UR9, !UP2 ;  /* 0x000000092e057287 */ /* 0x000fe4000d000000 */
[----:B------:R-:W-:-:S04]  /*1cb0*/  USEL UR4, UR45, UR4, !UP1 ;  /* 0x000000042d047287 */ /* 0x000fc8000c800000 */
[----:B------:R-:W-:Y:S02]  /*1cc0*/  UIADD3 UR6, UPT, UPT, UR5, -UR4, URZ ;  /* 0x8000000405067290 */ /* 0x000fe4000fffe0ff */
[----:B------:R-:W-:Y:S02]  /*1cd0*/  UIADD3 UR4, UPT, UPT, -UR5, UR4, URZ ;  /* 0x0000000405047290 */ /* 0x000fe4000fffe1ff */
[----:B------:R-:W-:Y:S02]  /*1ce0*/  UIMAD UR45, UR6, UR10, UR45 ;  /* 0x0000000a062d72a4 */ /* 0x000fe4000f8e022d */
[----:B------:R-:W-:-:S12]  /*1cf0*/  UIMAD UR46, UR4, UR12, UR46 ;  /* 0x0000000c042e72a4 */ /* 0x000fd8000f8e022e */
.L_x_20:
[----:B------:R-:W-:Y:S05]  /*1d00*/  BRA.U !UP5, `(.L_x_21) ;  /* 0x000000010d0c7547 */ /* 0x000fea000b800000 */
[----:B------:R-:W-:Y:S01]  /*1d10*/  UCGABAR_WAIT ;  /* 0x0000000000007dc7 */ /* 0x000fe20008000000 */
[----:B------:R-:W-:Y:S01]  /*1d20*/  CCTL.IVALL ;  /* 0x00000000ff00798f */ /* 0x000fe20002000000 */
[----:B------:R-:W-:Y:S05]  /*1d30*/  BRA `(.L_x_22) ;  /* 0x0000000000047947 */ /* 0x000fea0003800000 */
.L_x_21:
[----:B------:R-:W-:Y:S06]  /*1d40*/  BAR.SYNC.DEFER_BLOCKING 0x0 ;  /* 0x0000000000007b1d */ /* 0x000fec0000010000 */
.L_x_22:
[----:B------:R-:W-:Y:S05]  /*1d50*/  BRA.U UP0, `(.L_x_23) ;  /* 0x0000002d00dc7547 */ /* 0x000fea000b800000 */
[----:B------:R-:W2:Y:S01]  /*1d60*/  LDCU UR6, c[0x0][0x38c] ;  /* 0x00007180ff0677ac */ /* 0x000ea20008000800 */
[----:B------:R-:W-:Y:S01]  /*1d70*/  PLOP3.LUT P1, PT, PT, PT, UP3, 0x80, 0x8 ;  /* 0x000000000008781c */ /* 0x000fe20003f2f038 */
[----:B------:R-:W-:Y:S01]  /*1d80*/  IMAD.MOV.U32 R12, RZ, RZ, 0x1 ;  /* 0x00000001ff0c7424 */ /* 0x000fe200078e00ff */
[----:B------:R-:W-:Y:S01]  /*1d90*/  ISETP.EQ.OR P2, PT, R0, RZ, P3 ;  /* 0x000000ff0000720c */ /* 0x000fe20001f42670 */
[----:B------:R-:W-:Y:S01]  /*1da0*/  UISETP.NE.AND UP1, UPT, UR22, URZ, UPT ;  /* 0x000000ff1600728c */ /* 0x000fe2000bf25270 */
[----:B------:R-:W-:Y:S02]  /*1db0*/  PLOP3.LUT P1, PT, P1, PT, PT, 0x8, 0x80 ;  /* 0x000000000080781c */ /* 0x000fe40000f2e170 */
[----:B------:R-:W-:Y:S01]  /*1dc0*/  CS2R R10, SRZ ;  /* 0x00000000000a7805 */ /* 0x000fe2000001ff00 */
[----:B------:R-:W-:Y:S01]  /*1dd0*/  IMAD.MOV.U32 R9, RZ, RZ, RZ ;  /* 0x000000ffff097224 */ /* 0x000fe200078e00ff */
[----:B------:R-:W3:Y:S01]  /*1de0*/  LDCU UR41, c[0x0][0x370] ;  /* 0x00006e00ff2977ac */ /* 0x000ee20008000800 */
[----:B------:R-:W-:Y:S01]  /*1df0*/  IMAD.MOV.U32 R8, RZ, RZ, 0x1 ;  /* 0x00000001ff087424 */ /* 0x000fe200078e00ff */
[----:B------:R-:W4:Y:S01]  /*1e00*/  LDCU.64 UR30, c[0x0][0x348] ;  /* 0x00006900ff1e77ac */ /* 0x000f220008000a00 */
[----:B------:R-:W1:Y:S01]  /*1e10*/  LDCU UR39, c[0x0][0x374] ;  /* 0x00006e80ff2777ac */ /* 0x000e620008000800 */
[----:B--2---:R-:W-:-:S02]  /*1e20*/  UIADD3 UR5, UPT, UPT, UR6, 0x1f, URZ ;  /* 0x0000001f06057890 */ /* 0x004fc4000fffe0ff */
[----:B------:R-:W-:Y:S02]  /*1e30*/  UIADD3 UR50, UPT, UPT, UR6, 0x3e, URZ ;  /* 0x0000003e06327890 */ /* 0x000fe4000fffe0ff */
[----:B------:R-:W-:-:S04]  /*1e40*/  USHF.R.S32.HI UR4, URZ, 0x1f, UR5 ;  /* 0x0000001fff047899 */ /* 0x000fc80008011405 */
[----:B------:R-:W-:Y:S02]  /*1e50*/  ULEA.HI UR4, UR4, UR5, URZ, 0x5 ;  /* 0x0000000504047291 */ /* 0x000fe4000f8f28ff */
[----:B------:R-:W-:Y:S02]  /*1e60*/  USHF.L.U32 UR5, UR26, 0x5, URZ ;  /* 0x000000051a057899 */ /* 0x000fe400080006ff */
[----:B------:R-:W-:Y:S02]  /*1e70*/  USHF.R.S32.HI UR43, URZ, 0x5, UR4 ;  /* 0x00000005ff2b7899 */ /* 0x000fe40008011404 */
[----:B------:R-:W-:Y:S02]  /*1e80*/  UIADD3 UR4, UPT, UPT, UR6, -0x1, URZ ;  /* 0xffffffff06047890 */ /* 0x000fe4000fffe0ff */
[----:B------:R-:W-:Y:S02]  /*1e90*/  UISETP.LT.U32.AND UP0, UPT, UR43, 0x36, UPT ;  /* 0x000000362b00788c */ /* 0x000fe4000bf01070 */
[----:B------:R-:W-:-:S02]  /*1ea0*/  UISETP.GE.U32.AND UP2, UPT, UR4, -0x3f, UPT ;  /* 0xffffffc10400788c */ /* 0x000fc4000bf46070 */
[----:B------:R-:W-:Y:S02]  /*1eb0*/  USEL UR42, UR43, 0x36, UP0 ;  /* 0x000000362b2a7887 */ /* 0x000fe40008000000 */
[----:B------:R-:W-:Y:S02]  /*1ec0*/  ULOP3.LUT UR44, UR5, 0x20, URZ, 0xe2, !UPT ;  /* 0x00000020052c7892 */ /* 0x000fe4000f8ee2ff */
[----:B------:R-:W-:Y:S02]  /*1ed0*/  UIADD3 UR25, UPT, UPT, UR42, -0x1, URZ ;  /* 0xffffffff2a197890 */ /* 0x000fe4000fffe0ff */
[----:B------:R-:W-:Y:S02]  /*1ee0*/  USEL UR26, UR34, 0x2, UP1 ;  /* 0x00000002221a7887 */ /* 0x000fe40008800000 */
[----:B------:R-:W-:Y:S02]  /*1ef0*/  UIADD3 UR47, UPT, UPT, UR43, -UR42, URZ ;  /* 0x8000002a2b2f7290 */ /* 0x000fe4000fffe0ff */
[----:B------:R-:W-:Y:S01]  /*1f00*/  @UP2 UIADD3 UR25, UPT, UPT, UR42, URZ, URZ ;  /* 0x000000ff2a192290 */ /* 0x000fe2000fffe0ff */
[----:B------:R-:W-:-:S03]  /*1f10*/  UMOV UR5, URZ ;  /* 0x000000ff00057c82 */ /* 0x000fc60008000000 */
[----:B-1-34-:R-:W-:-:S12]  /*1f20*/  UIADD3 UR25, UPT, UPT, UR25, 0x1, URZ ;  /* 0x0000000119197890 */ /* 0x01afd8000fffe0ff */
.L_x_43:
[----:B------:R-:W-:Y:S01]  /*1f30*/  UISETP.NE.AND UP0, UPT, UR48, URZ, UPT ;  /* 0x000000ff3000728c */ /* 0x000fe2000bf05270 */
[----:B------:R-:W1:Y:S08]  /*1f40*/  S2UR UR48, SR_CgaCtaId ;  /* 0x00000000003079c3 */ /* 0x000e700000008800 */
[----:B------:R-:W-:Y:S05]  /*1f50*/  BRA.U UP0, `(.L_x_24) ;  /* 0x0000000100347547 */ /* 0x000fea000b800000 */
[----:B------:R-:W2:Y:S01]  /*1f60*/  S2R R0, SR_CgaCtaId ;  /* 0x0000000000007919 */ /* 0x000ea20000008800 */
[----:B------:R-:W-:-:S04]  /*1f70*/  MOV R2, 0x400 ;  /* 0x0000040000027802 */ /* 0x000fc80000000f00 */
[----:B--2---:R-:W-:Y:S02]  /*1f80*/  LEA R0, R0, R2, 0x18 ;  /* 0x0000000200007211 */ /* 0x004fe400078ec0ff */
[----:B------:R-:W-:-:S03]  /*1f90*/  SHF.L.U32 R2, R8, 0x1f, RZ ;  /* 0x0000001f08027819 */ /* 0x000fc600000006ff */
[----:B------:R-:W-:-:S04]  /*1fa0*/  IMAD R0, R9, 0x8, R0 ;  /* 0x0000000809007824 */ /* 0x000fc800078e0200 */
[----:B------:R-:W2:Y:S02]  /*1fb0*/  SYNCS.PHASECHK.TRANS64.TRYWAIT P0, [R0+URZ+0x3f0], R2 ;  /* 0x0003f002000075a7 */ /* 0x000ea400080011ff */
[----:B--2---:R-:W-:Y:S05]  /*1fc0*/  @!P0 BRA `(.L_x_25) ;  /* 0x0000006800b08947 */ /* 0x004fea0003800000 */
.L_x_153:
[----:B------:R-:W-:Y:S01]  /*1fd0*/  VIADD R9, R9, 0x1 ;  /* 0x0000000109097836 */ /* 0x000fe20000000000 */
[----:B------:R2:W-:Y:S04]  /*1fe0*/  SYNCS.ARRIVE.TRANS64.A1T0 RZ, [R0+URZ+0x3e0], RZ ;  /* 0x0003e0ff00ff79a7 */ /* 0x0005e800081000ff */
[----:B------:R-:W-:-:S04]  /*1ff0*/  ISETP.NE.AND P0, PT, R9, 0x2, PT ;  /* 0x000000020900780c */ /* 0x000fc80003f05270 */
[----:B------:R-:W-:Y:S02]  /*2000*/  SEL R9, R9, RZ, P0 ;  /* 0x000000ff09097207 */ /* 0x000fe40000000000 */
[----:B--2---:R-:W-:-:S04]  /*2010*/  SEL R0, RZ, 0x1, P0 ;  /* 0x00000001ff007807 */ /* 0x004fc80000000000 */
[----:B------:R-:W-:-:S07]  /*2020*/  LOP3.LUT R8, R8, R0, RZ, 0x3c, !PT ;  /* 0x0000000008087212 */ /* 0x000fce00078e3cff */
.L_x_24:
[----:B------:R-:W-:Y:S01]  /*2030*/  UMOV UR6, 0x400 ;  /* 0x0000040000067882 */ /* 0x000fe20000000000 */
[----:B------:R-:W-:Y:S01]  /*2040*/  SHF.L.U32 R0, R12, 0x1f, RZ ;  /* 0x0000001f0c007819 */ /* 0x000fe200000006ff */
[----:B-1----:R-:W-:Y:S02]  /*2050*/  ULEA UR6, UR48, UR6, 0x18 ;  /* 0x0000000630067291 */ /* 0x002fe4000f8ec0ff */
[----:B------:R-:W-:Y:S02]  /*2060*/  UISETP.GE.U32.AND UP0, UPT, UR50, 0x3f, UPT ;  /* 0x0000003f3200788c */ /* 0x000fe4000bf06070 */
[----:B------:R-:W-:Y:S02]  /*2070*/  ULEA UR4, UR5, UR6, 0x3 ;  /* 0x0000000605047291 */ /* 0x000fe4000f8e18ff */
[----:B------:R-:W-:Y:S02]  /*2080*/  ULEA UR11, UR45, UR49, 0x1 ;  /* 0x000000312d0b7291 */ /* 0x000fe4000f8e08ff */
[----:B------:R-:W-:-:S02]  /*2090*/  ULEA UR35, UR46, UR44, 0x6 ;  /* 0x0000002c2e237291 */ /* 0x000fc4000f8e30ff */
[----:B------:R-:W-:Y:S01]  /*20a0*/  USHF.L.U32 UR11, UR11, 0x5, URZ ;  /* 0x000000050b0b7899 */ /* 0x000fe200080006ff */
[----:B------:R-:W-:Y:S02]  /*20b0*/  UMOV UR13, URZ ;  /* 0x000000ff000d7c82 */ /* 0x000fe40008000000 */
[----:B------:R1:W2:Y:S01]  /*20c0*/  SYNCS.PHASECHK.TRANS64.TRYWAIT P0, [UR4+0x1b0], R0 ;  /* 0x0001b000ff0075a7 */ /* 0x0002a20008001104 */
[----:B------:R-:W-:Y:S08]  /*20d0*/  BRA.U !UP0, `(.L_x_26) ;  /* 0x0000000108c47547 */ /* 0x000ff0000b800000 */
[----:B------:R-:W-:Y:S01]  /*20e0*/  UMOV UR7, URZ ;  /* 0x000000ff00077c82 */ /* 0x000fe20008000000 */
[----:B------:R-:W-:-:S05]  /*20f0*/  UMOV UR4, UR5 ;  /* 0x0000000500047c82 */ /* 0x000fca0008000000 */
.L_x_32:
[----:B------:R-:W-:Y:S01]  /*2100*/  ULEA UR33, UR4, UR6, 0x3 ;  /* 0x0000000604217291 */ /* 0x000fe2000f8e18ff */
[----:B------:R-:W-:Y:S01]  /*2110*/  @!P3 MOV R2, 0x1000 ;  /* 0x000010000002b802 */ /* 0x000fe20000000f00 */
[----:B--2-4-:R-:W-:Y:S10]  /*2120*/  @P0 BRA `(.L_x_27) ;  /* 0x00000000000c0947 */ /* 0x014ff40003800000 */
[----:B------:R-:W-:-:S04]  /*2130*/  SHF.L.U32 R3, R12, 0x1f, RZ ;  /* 0x0000001f0c037819 */ /* 0x000fc800000006ff */
[----:B------:R-:W2:Y:S02]  /*2140*/  SYNCS.PHASECHK.TRANS64.TRYWAIT P0, [UR33+0x1b0], R3 ;  /* 0x0001b003ff0075a7 */ /* 0x000ea40008001121 */
[----:B--2---:R-:W-:Y:S05]  /*2150*/  @!P0 BRA `(.L_x_28) ;  /* 0x0000006800608947 */ /* 0x004fea0003800000 */
.L_x_27:
[----:B------:R2:W-:Y:S01]  /*2160*/  @!P3 SYNCS.ARRIVE.TRANS64 RZ, [UR33], R2 ;  /* 0x00000002ffffb9a7 */ /* 0x0005e20008000021 */
[----:B------:R-:W-:-:S04]  /*2170*/  ULOP3.LUT UR5, UR26, 0x2, URZ, 0xfc, !UPT ;  /* 0x000000021a057892 */ /* 0x000fc8000f8efcff */
[----:B------:R-:W-:-:S09]  /*2180*/  UISETP.NE.AND UP0, UPT, UR5, 0x2, UPT ;  /* 0x000000020500788c */ /* 0x000fd2000bf05270 */
[----:B------:R-:W-:Y:S05]  /*2190*/  BRA.U UP0, `(.L_x_29) ;  /* 0x0000000100047547 */ /* 0x000fea000b800000 */
[----:B------:R-:W-:Y:S05]  /*21a0*/  BPT.TRAP 0x1 ;  /* 0x000000040000795c */ /* 0x000fea0000300000 */
.L_x_29:
[----:B------:R-:W-:Y:S04]  /*21b0*/  BSSY.RECONVERGENT B0, `(.L_x_30) ;  /* 0x0000003000007945 */ /* 0x000fe80003800200 */
[----:B------:R-:W-:Y:S05]  /*21c0*/  @P2 BRA `(.L_x_31) ;  /* 0x0000000000042947 */ /* 0x000fea0003800000 */
[----:B------:R-:W-:Y:S05]  /*21d0*/  BPT.TRAP 0x1 ;  /* 0x000000040000795c */ /* 0x000fea0000300000 */
.L_x_31:
[----:B------:R-:W-:Y:S05]  /*21e0*/  BSYNC.RECONVERGENT B0 ;  /* 0x0000000000007941 */ /* 0x000fea0003800200 */
.L_x_30:
[----:B------:R-:W-:Y:S02]  /*21f0*/  UIADD3 UR5, UPT, UPT, UR4, 0x1, URZ ;  /* 0x0000000104057890 */ /* 0x000fe4000fffe0ff */
[----:B------:R-:W-:Y:S02]  /*2200*/  USHF.L.U32 UR4, UR4, 0xb, URZ ;  /* 0x0000000b04047899 */ /* 0x000fe400080006ff */
[----:B------:R-:W-:Y:S02]  /*2210*/  UISETP.NE.AND UP0, UPT, UR5, 0x36, UPT ;  /* 0x000000360500788c */ /* 0x000fe4000bf05270 */
[----:B------:R-:W-:Y:S02]  /*2220*/  USHF.L.U32 UR34, UR7, 0x5, URZ ;  /* 0x0000000507227899 */ /* 0x000fe400080006ff */
[----:B------:R-:W-:Y:S02]  /*2230*/  USEL UR9, URZ, 0x1, UP0 ;  /* 0x00000001ff097887 */ /* 0x000fe40008000000 */
[----:B------:R-:W-:-:S02]  /*2240*/  USEL UR5, UR5, URZ, UP0 ;  /* 0x000000ff05057287 */ /* 0x000fc40008000000 */
[----:B------:R-:W-:Y:S02]  /*2250*/  UIADD3 UR14, UP0, UPT, UR30, 0x180, URZ ;  /* 0x000001801e0e7890 */ /* 0x000fe4000ff1e0ff */
[----:B------:R-:W-:Y:S01]  /*2260*/  ULEA UR8, UR5, UR6, 0x3 ;  /* 0x0000000605087291 */ /* 0x000fe2000f8e18ff */
[----:B------:R-:W-:Y:S01]  /*2270*/  LOP3.LUT R12, R12, UR9, RZ, 0x3c, !PT ;  /* 0x000000090c0c7c12 */ /* 0x000fe2000f8e3cff */
[----:B------:R-:W-:Y:S02]  /*2280*/  UIADD3 UR7, UPT, UPT, UR7, 0x1, URZ ;  /* 0x0000000107077890 */ /* 0x000fe4000fffe0ff */
[----:B------:R-:W-:Y:S01]  /*2290*/  UIADD3 UR16, UP1, UPT, UR30, 0x80, URZ ;  /* 0x000000801e107890 */ /* 0x000fe2000ff3e0ff */
[----:B-1----:R-:W-:Y:S01]  /*22a0*/  SHF.L.U32 R0, R12, 0x1f, RZ ;  /* 0x0000001f0c007819 */ /* 0x002fe200000006ff */
[----:B------:R-:W-:Y:S02]  /*22b0*/  ULOP3.LUT UR32, UR28, UR4, URZ, 0xfc, !UPT ;  /* 0x000000041c207292 */ /* 0x000fe4000f8efcff */
[----:B------:R-:W-:Y:S01]  /*22c0*/  UIADD3.X UR15, UPT, UPT, URZ, UR31, URZ, UP0, !UPT ;  /* 0x0000001fff0f7290 */ /* 0x000fe200087fe4ff */
[----:B------:R3:W4:Y:S01]  /*22d0*/  SYNCS.PHASECHK.TRANS64.TRYWAIT P0, [UR8+0x1b0], R0 ;  /* 0x0001b000ff0075a7 */ /* 0x0007220008001108 */
[----:B------:R-:W-:-:S02]  /*22e0*/  ULOP3.LUT UR8, UR27, UR4, URZ, 0xfc, !UPT ;  /* 0x000000041b087292 */ /* 0x000fc4000f8efcff */
[----:B------:R-:W-:Y:S02]  /*22f0*/  UISETP.NE.AND UP0, UPT, UR7, UR25, UPT ;  /* 0x000000190700728c */ /* 0x000fe4000bf05270 */
[----:B------:R-:W-:Y:S02]  /*2300*/  UIADD3.X UR17, UPT, UPT, URZ, UR31, URZ, UP1, !UPT ;  /* 0x0000001fff117290 */ /* 0x000fe40008ffe4ff */
[----:B------:R-:W-:Y:S02]  /*2310*/  UIADD3 UR32, UPT, UPT, UR6, 0x2800, UR32 ;  /* 0x0000280006207890 */ /* 0x000fe4000fffe020 */
[----:B------:R-:W-:Y:S02]  /*2320*/  UPRMT UR13, URZ, 0x5410, UR24 ;  /* 0x00005410ff0d7896 */ /* 0x000fe40008000018 */
[----:B------:R-:W-:Y:S02]  /*2330*/  UIADD3 UR8, UPT, UPT, UR6, 0x1d800, UR8 ;  /* 0x0001d80006087890 */ /* 0x000fe4000fffe008 */
[----:B------:R-:W-:Y:S01]  /*2340*/  UPRMT UR4, URZ, 0x5410, UR21 ;  /* 0x00005410ff047896 */ /* 0x000fe20008000015 */
[----:B------:R-:W-:Y:S01]  /*2350*/  UMOV UR18, 0x0 ;  /* 0x0000000000127882 */ /* 0x000fe20000000000 */
[----:B------:R-:W-:Y:S01]  /*2360*/  UMOV UR19, 0x10000000 ;  /* 0x1000000000137882 */ /* 0x000fe20000000000 */
[----:B------:R-:W-:Y:S01]  /*2370*/  UMOV UR12, UR36 ;  /* 0x00000024000c7c82 */ /* 0x000fe20008000000 */
[----:B------:R-:W-:Y:S01]  /*2380*/  UMOV UR9, UR33 ;  /* 0x0000002100097c82 */ /* 0x000fe20008000000 */
[----:B------:R-:W-:Y:S01]  /*2390*/  UMOV UR10, UR34 ;  /* 0x00000022000a7c82 */ /* 0x000fe20008000000 */
[----:B------:R1:W-:Y:S03]  /*23a0*/  UTMALDG.3D.MULTICAST [UR32], [UR16], UR13, desc[UR18] ;  /* 0x00001220100073b4 */ /* 0x0003e6000801180d */
[----:B------:R2:W-:Y:S01]  /*23b0*/  UTMALDG.3D.MULTICAST [UR8], [UR14], UR4, desc[UR18] ;  /* 0x000012080e0073b4 */ /* 0x0005e20008011804 */
[----:B-1----:R-:W-:Y:S01]  /*23c0*/  UMOV UR13, UR25 ;  /* 0x00000019000d7c82 */ /* 0x002fe20008000000 */
[----:B--2---:R-:W-:Y:S01]  /*23d0*/  UMOV UR4, UR5 ;  /* 0x0000000500047c82 */ /* 0x004fe20008000000 */
[----:B---3--:R-:W-:Y:S05]  /*23e0*/  BRA.U UP0, `(.L_x_32) ;  /* 0xfffffffd00447547 */ /* 0x008fea000b83ffff */
.L_x_26:
[----:B------:R-:W-:Y:S01]  /*23f0*/  ULEA UR4, UR5, UR6, 0x3 ;  /* 0x0000000605047291 */ /* 0x000fe2000f8e18ff */
[----:B-1----:R-:W-:Y:S01]  /*2400*/  SHF.L.U32 R0, R12, 0x1f, RZ ;  /* 0x0000001f0c007819 */ /* 0x002fe200000006ff */
[----:B------:R-:W-:Y:S01]  /*2410*/  @!P1 SYNCS.ARRIVE.TRANS64.A1T0 RZ, [UR6+0x378], RZ ;  /* 0x000378ffffff99a7 */ /* 0x000fe20008100006 */
[----:B------:R-:W-:-:S06]  /*2420*/  UISETP.GT.AND UP0, UPT, UR43, UR42, UPT ;  /* 0x0000002a2b00728c */ /* 0x000fcc000bf04270 */
[----:B--2-4-:R1:W2:Y:S03]  /*2430*/  SYNCS.PHASECHK.TRANS64.TRYWAIT P0, [UR4+0x1b0], R0 ;  /* 0x0001b000ff0075a7 */ /* 0x0142a60008001104 */
[----:B------:R-:W-:Y:S05]  /*2440*/  BRA.U !UP0, `(.L_x_33) ;  /* 0x0000000108c87547 */ /* 0x000fea000b800000 */
[----:B------:R-:W-:Y:S01]  /*2450*/  UIADD3 UR29, UPT, UPT, UR47, UR13, URZ ;  /* 0x0000000d2f1d7290 */ /* 0x000fe2000fffe0ff */
[----:B------:R-:W-:-:S11]  /*2460*/  UMOV UR4, UR5 ;  /* 0x0000000500047c82 */ /* 0x000fd60008000000 */
.L_x_39:
[----:B------:R-:W-:Y:S01]  /*2470*/  ULEA UR17, UR4, UR6, 0x3 ;  /* 0x0000000604117291 */ /* 0x000fe2000f8e18ff */
[----:B--2---:R-:W-:Y:S01]  /*2480*/  @!P3 MOV R2, 0x1000 ;  /* 0x000010000002b802 */ /* 0x004fe20000000f00 */
[----:B--2-4-:R-:W-:Y:S10]  /*2490*/  @P0 BRA `(.L_x_34) ;  /* 0x00000000000c0947 */ /* 0x014ff40003800000 */
[----:B------:R-:W-:-:S04]  /*24a0*/  SHF.L.U32 R3, R12, 0x1f, RZ ;  /* 0x0000001f0c037819 */ /* 0x000fc800000006ff */
[----:B------:R-:W2:Y:S02]  /*24b0*/  SYNCS.PHASECHK.TRANS64.TRYWAIT P0, [UR17+0x1b0], R3 ;  /* 0x0001b003ff0075a7 */ /* 0x000ea40008001111 */
[----:B--2---:R-:W-:Y:S05]  /*24c0*/  @!P0 BRA `(.L_x_35) ;  /* 0x00000064009c8947 */ /* 0x004fea0003800000 */
.L_x_34:
[----:B------:R2:W-:Y:S01]  /*24d0*/  @!P3 SYNCS.ARRIVE.TRANS64 RZ, [UR17], R2 ;  /* 0x00000002ffffb9a7 */ /* 0x0005e20008000011 */
[----:B------:R-:W-:-:S04]  /*24e0*/  ULOP3.LUT UR5, UR26, 0x2, URZ, 0xfc, !UPT ;  /* 0x000000021a057892 */ /* 0x000fc8000f8efcff */
[----:B------:R-:W-:-:S09]  /*24f0*/  UISETP.NE.AND UP0, UPT, UR5, 0x2, UPT ;  /* 0x000000020500788c */ /* 0x000fd2000bf05270 */
[----:B------:R-:W-:Y:S05]  /*2500*/  BRA.U UP0, `(.L_x_36) ;  /* 0x0000000100047547 */ /* 0x000fea000b800000 */
[----:B------:R-:W-:Y:S05]  /*2510*/  BPT.TRAP 0x1 ;  /* 0x000000040000795c */ /* 0x000fea0000300000 */
.L_x_36:
[----:B------:R-:W-:Y:S04]  /*2520*/  BSSY.RECONVERGENT B0, `(.L_x_37) ;  /* 0x0000003000007945 */ /* 0x000fe80003800200 */
[----:B------:R-:W-:Y:S05]  /*2530*/  @P2 BRA `(.L_x_38) ;  /* 0x0000000000042947 */ /* 0x000fea0003800000 */
[----:B------:R-:W-:Y:S05]  /*2540*/  BPT.TRAP 0x1 ;  /* 0x000000040000795c */ /* 0x000fea0000300000 */
.L_x_38:
[----:B------:R-:W-:Y:S05]  /*2550*/  BSYNC.RECONVERGENT B0 ;  /* 0x0000000000007941 */ /* 0x000fea0003800200 */
.L_x_37:
        /* <DEDUP_REMOVED lines=17> */
[----:B------:R-:W-:Y:S02]  /*2670*/  UIADD3 UR16, UPT, UPT, UR6, 0x2800, UR16 ;  /* 0x0000280006107890 */ /* 0x000fe4000fffe010 */
[----:B------:R-:W-:Y:S02]  /*2680*/  UIADD3.X UR15, UPT, UPT, URZ, UR31, URZ, UP1, !UPT ;  /* 0x0000001fff0f7290 */ /* 0x000fe40008ffe4ff */
        /* <DEDUP_REMOVED lines=8> */
[----:B------:R-:W-:Y:S01]  /*2710*/  UMOV UR9, UR17 ;  /* 0x0000001100097c82 */ /* 0x000fe20008000000 */
[----:B------:R-:W-:Y:S01]  /*2720*/  UMOV UR10, UR18 ;  /* 0x00000012000a7c82 */ /* 0x000fe20008000000 */
[----:B------:R-:W-:Y:S01]  /*2730*/  UTMALDG.3D.MULTICAST [UR16], [UR14], UR7, desc[UR32] ;  /* 0x000020100e0073b4 */ /* 0x000fe20008011807 */
[----:B------:R1:W-:Y:S02]  /*2740*/  UTMALDG.3D.MULTICAST [UR8], [UR22], UR4, desc[UR32] ;  /* 0x00002008160073b4 */ /* 0x0003e40008011804 */
[----:B-1----:R-:W-:Y:S01]  /*2750*/  UMOV UR4, UR5 ;  /* 0x0000000500047c82 */ /* 0x002fe20008000000 */
[----:B---3--:R-:W-:Y:S05]  /*2760*/  BRA.U UP0, `(.L_x_39) ;  /* 0xfffffffd00407547 */ /* 0x008fea000b83ffff */
.L_x_33:
[C---:B------:R-:W-:Y:S01]  /*2770*/  LEA R3, R11.reuse, UR6, 0x3 ;  /* 0x000000060b037c11 */ /* 0x040fe2000f8e18ff */
[----:B------:R-:W-:Y:S01]  /*2780*/  NOP ;  /* 0x0000000000007918 */ /* 0x000fe20000000000 */
[----:B-1----:R-:W-:Y:S02]  /*2790*/  SHF.L.U32 R0, R10, 0x1f, RZ ;  /* 0x0000001f0a007819 */ /* 0x002fe400000006ff */
[----:B------:R-:W-:Y:S02]  /*27a0*/  LEA R4, R11, UR6, 0x4 ;  /* 0x000000060b047c11 */ /* 0x000fe4000f8e20ff */
[----:B--2-4-:R-:W1:Y:S02]  /*27b0*/  SYNCS.PHASECHK.TRANS64.TRYWAIT P0, [R3+URZ+0x380], R0 ;  /* 0x00038000030075a7 */ /* 0x014e6400080011ff */
[----:B-1----:R-:W-:Y:S05]  /*27c0*/  @!P0 BRA `(.L_x_40) ;  /* 0x0000006000f48947 */ /* 0x002fea0003800000 */
.L_x_156:
[----:B------:R-:W2:Y:S01]  /*27d0*/  LDS.128 R4, [R4+0x410] ;  /* 0x0004100004047984 */ /* 0x000ea20000000c00 */
[----:B------:R-:W-:Y:S01]  /*27e0*/  UISETP.GE.AND UP0, UPT, UR40, 0x1, UPT ;  /* 0x000000012800788c */ /* 0x000fe2000bf06270 */
[----:B------:R-:W-:Y:S01]  /*27f0*/  @!PT LDS RZ, [RZ] ;  /* 0x00000000fffff984 */ /* 0x000fe20000000800 */
[----:B------:R-:W-:Y:S01]  /*2800*/  @!PT LDS RZ, [RZ] ;  /* 0x00000000fffff984 */ /* 0x000fe20000000800 */
[----:B------:R-:W-:Y:S01]  /*2810*/  @!PT LDS RZ, [RZ] ;  /* 0x00000000fffff984 */ /* 0x000fe20000000800 */
[----:B------:R-:W-:Y:S01]  /*2820*/  @!PT LDS RZ, [RZ] ;  /* 0x00000000fffff984 */ /* 0x000fe20000000800 */
[----:B------:R3:W-:Y:S06]  /*2830*/  MEMBAR.ALL.CTA ;  /* 0x0000000000007992 */ /* 0x0007ec0000008000 */
[----:B---3--:R-:W3:Y:S01]  /*2840*/  FENCE.VIEW.ASYNC.S ;  /* 0x00000000000073c6 */ /* 0x008ee20000000000 */
[----:B--2---:R-:W-:-:S13]  /*2850*/  LOP3.LUT P0, RZ, R6, 0x1, RZ, 0xc0, !PT ;  /* 0x0000000106ff7812 */ /* 0x004fda000780c0ff */
[----:B---3--:R-:W-:Y:S01]  /*2860*/  VOTEU.ANY UP1, P0 ;  /* 0x0000000000ff7886 */ /* 0x008fe20000020100 */
[----:B------:R-:W-:-:S13]  /*2870*/  PLOP3.LUT P0, PT, PT, PT, UP1, 0x80, 0x8 ;  /* 0x000000000008781c */ /* 0x000fda0003f0f018 */
[----:B-1----:R-:W-:Y:S02]  /*2880*/  @P0 LOP3.LUT R0, R5, 0xffff, RZ, 0xc0, !PT ;  /* 0x0000ffff05000812 */ /* 0x002fe400078ec0ff */
[----:B------:R-:W-:Y:S02]  /*2890*/  @P0 MOV R2, R4 ;  /* 0x0000000400020202 */ /* 0x000fe40000000f00 */
[----:B------:R-:W-:Y:S01]  /*28a0*/  @P0 R2UR UR7, R0 ;  /* 0x00000000000702ca */ /* 0x000fe200000e0000 */
[----:B------:R-:W-:Y:S01]  /*28b0*/  VIADD R0, R3, 0x390 ;  /* 0x0000039003007836 */ /* 0x000fe20000000000 */
[----:B------:R-:W-:Y:S02]  /*28c0*/  @P0 SHF.R.U32.HI R4, RZ, 0x10, R5 ;  /* 0x00000010ff040819 */ /* 0x000fe40000011605 */
[----:B------:R-:W-:Y:S02]  /*28d0*/  @P0 R2UR UR8, R2 ;  /* 0x00000000020802ca */ /* 0x000fe400000e0000 */
[----:B------:R-:W-:-:S02]  /*28e0*/  PRMT R0, RZ, 0x654, R0 ;  /* 0x00000654ff007816 */ /* 0x000fc40000000000 */
[----:B------:R-:W-:Y:S02]  /*28f0*/  @P0 R2UR UR4, R4 ;  /* 0x00000000040402ca */ /* 0x000fe400000e0000 */
[----:B------:R1:W-:Y:S03]  /*2900*/  SYNCS.ARRIVE.TRANS64.RED.A1T0 RZ, [R0+URZ], RZ ;  /* 0x000000ff00ff79a7 */ /* 0x0003e600081004ff */
[----:B------:R-:W-:-:S04]  /*2910*/  @UP1 UMOV UR37, UR7 ;  /* 0x0000000700251c82 */ /* 0x000fc80008000000 */
[----:B------:R-:W-:-:S04]  /*2920*/  @UP1 UMOV UR38, UR8 ;  /* 0x0000000800261c82 */ /* 0x000fc80008000000 */
[----:B------:R-:W-:Y:S01]  /*2930*/  @UP1 UMOV UR36, UR4 ;  /* 0x0000000400241c82 */ /* 0x000fe20008000000 */
[----:B------:R-:W-:Y:S05]  /*2940*/  BRA.U !UP0, `(.L_x_41) ;  /* 0x0000000108d47547 */ /* 0x000fea000b800000 */
[----:B------:R-:W2:Y:S01]  /*2950*/  LDCU.128 UR12, c[0x0][0xb10] ;  /* 0x00016200ff0c77ac */ /* 0x000ea20008000c00 */
[----:B------:R-:W3:Y:S01]  /*2960*/  LDCU UR29, c[0x0][0xb20] ;  /* 0x00016400ff1d77ac */ /* 0x000ee20008000800 */
[----:B------:R-:W4:Y:S01]  /*2970*/  LDCU UR20, c[0x0][0xb0c] ;  /* 0x00016180ff1477ac */ /* 0x000f220008000800 */
[----:B------:R-:W1:Y:S01]  /*2980*/  LDCU.64 UR10, c[0x0][0xb28] ;  /* 0x00016500ff0a77ac */ /* 0x000e620008000a00 */
[----:B------:R-:W-:Y:S02]  /*2990*/  UISETP.NE.AND UP3, UPT, UR40, 0x1, UPT ;  /* 0x000000012800788c */ /* 0x000fe4000bf65270 */
[----:B--2---:R-:W-:Y:S02]  /*29a0*/  UIMAD.WIDE.U32 UR16, UR39, UR15, URZ ;  /* 0x0000000f271072a5 */ /* 0x004fe4000f8e00ff */
[----:B------:R-:W-:Y:S02]  /*29b0*/  UIMAD.WIDE.U32 UR8, UR41, UR12, URZ ;  /* 0x0000000c290872a5 */ /* 0x000fe4000f8e00ff */
[----:B------:R-:W-:-:S02]  /*29c0*/  UISETP.NE.AND UP0, UPT, UR14, 0x1, UPT ;  /* 0x000000010e00788c */ /* 0x000fc4000bf05270 */
[----:B------:R-:W-:Y:S01]  /*29d0*/  UIMAD.WIDE.U32 UR22, UR37, UR15, URZ ;  /* 0x0000000f251672a5 */ /* 0x000fe2000f8e00ff */
[----:B------:R-:W-:Y:S02]  /*29e0*/  UMOV UR16, UR17 ;  /* 0x0000001100107c82 */ /* 0x000fe40008000000 */
[----:B------:R-:W-:Y:S01]  /*29f0*/  UMOV UR8, UR9 ;  /* 0x0000000900087c82 */ /* 0x000fe20008000000 */
[----:B---3--:R-:W-:Y:S02]  /*2a00*/  USHF.R.U32.HI UR16, URZ, UR29, UR16 ;  /* 0x0000001dff107299 */ /* 0x008fe40008011610 */
[----:B----4-:R-:W-:Y:S02]  /*2a10*/  UISETP.NE.AND UP2, UPT, UR20, 0x1, UPT ;  /* 0x000000011400788c */ /* 0x010fe4000bf45270 */
[----:B------:R-:W-:Y:S02]  /*2a20*/  USHF.R.U32.HI UR8, URZ, UR13, UR8 ;  /* 0x0000000dff087299 */ /* 0x000fe40008011608 */
[----:B------:R-:W-:-:S02]  /*2a30*/  USEL UR7, UR39, UR16, !UP0 ;  /* 0x0000001027077287 */ /* 0x000fc4000c000000 */
[----:B------:R-:W-:Y:S02]  /*2a40*/  USEL UR8, UR41, UR8, !UP2 ;  /* 0x0000000829087287 */ /* 0x000fe4000d000000 */
[----:B-1----:R-:W-:Y:S01]  /*2a50*/  UIMAD.WIDE.U32 UR16, UR7, UR10, URZ ;  /* 0x0000000a071072a5 */ /* 0x002fe2000f8e00ff */
[----:B------:R-:W-:Y:S01]  /*2a60*/  UMOV UR4, UR23 ;  /* 0x0000001700047c82 */ /* 0x000fe20008000000 */
[----:B------:R-:W-:Y:S02]  /*2a70*/  UIMAD.WIDE.U32 UR18, UR38, UR12, URZ ;  /* 0x0000000c261272a5 */ /* 0x000fe4000f8e00ff */
[----:B------:R-:W-:-:S03]  /*2a80*/  UIMAD.WIDE.U32 UR22, UR8, UR10, URZ ;  /* 0x0000000a081672a5 */ /* 0x000fc6000f8e00ff */
[----:B------:R-:W-:Y:S01]  /*2a90*/  UMOV UR16, UR17 ;  /* 0x0000001100107c82 */ /* 0x000fe20008000000 */
[----:B------:R-:W-:Y:S02]  /*2aa0*/  USHF.R.U32.HI UR4, URZ, UR29, UR4 ;  /* 0x0000001dff047299 */ /* 0x000fe40008011604 */
[----:B------:R-:W-:Y:S01]  /*2ab0*/  @UP3 USHF.R.U32.HI UR7, URZ, UR11, UR16 ;  /* 0x0000000bff073299 */ /* 0x000fe20008011610 */
[----:B------:R-:W-:Y:S01]  /*2ac0*/  UMOV UR18, UR19 ;  /* 0x0000001300127c82 */ /* 0x000fe20008000000 */
[----:B------:R-:W-:Y:S01]  /*2ad0*/  UMOV UR22, UR23 ;  /* 0x0000001700167c82 */ /* 0x000fe20008000000 */
[----:B------:R-:W-:Y:S02]  /*2ae0*/  USHF.R.U32.HI UR13, URZ, UR13, UR18 ;  /* 0x0000000dff0d7299 */ /* 0x000fe40008011612 */
[----:B------:R-:W-:Y:S02]  /*2af0*/  USEL UR4, UR37, UR4, !UP0 ;  /* 0x0000000425047287 */ /* 0x000fe4000c000000 */
[----:B------:R-:W-:-:S02]  /*2b00*/  @UP3 USHF.R.U32.HI UR8, URZ, UR11, UR22 ;  /* 0x0000000bff083299 */ /* 0x000fc40008011616 */
[----:B------:R-:W-:Y:S02]  /*2b10*/  UIMAD UR9, UR40, UR7, URZ ;  /* 0x00000007280972a4 */ /* 0x000fe4000f8e02ff */
[----:B------:R-:W-:Y:S02]  /*2b20*/  USEL UR7, UR38, UR13, !UP2 ;  /* 0x0000000d26077287 */ /* 0x000fe4000d000000 */
[----:B------:R-:W-:Y:S02]  /*2b30*/  UIMAD UR12, UR40, UR8, URZ ;  /* 0x00000008280c72a4 */ /* 0x000fe4000f8e02ff */
[----:B------:R-:W-:Y:S02]  /*2b40*/  UISETP.GE.AND UP0, UPT, UR4, UR9, UPT ;  /* 0x000000090400728c */ /* 0x000fe4000bf06270 */
[----:B------:R-:W-:Y:S02]  /*2b50*/  UIMAD.WIDE.U32 UR16, UR4, UR10, URZ ;  /* 0x0000000a041072a5 */ /* 0x000fe4000f8e00ff */
[----:B------:R-:W-:-:S02]  /*2b60*/  UISETP.GE.OR UP0, UPT, UR7, UR12, UP0 ;  /* 0x0000000c0700728c */ /* 0x000fc40008706670 */
        /* <DEDUP_REMOVED lines=19> */
.L_x_41:
[----:B------:R-:W2:Y:S02]  /*2ca0*/  LDCU UR4, c[0x0][0xb30] ;  /* 0x00016600ff0477ac */ /* 0x000ea40008000800 */
[----:B--2---:R-:W-:-:S09]  /*2cb0*/  UISETP.NE.AND UP0, UPT, UR4, 0x1, UPT ;  /* 0x000000010400788c */ /* 0x004fd2000bf05270 */
[----:B------:R-:W-:Y:S05]  /*2cc0*/  BRA.U UP0, `(.L_x_42) ;  /* 0x0000000100447547 */ /* 0x000fea000b800000 */
        /* <DEDUP_REMOVED lines=17> */
.L_x_42:
[----:B------:R-:W-:Y:S01]  /*2de0*/  VIADD R11, R11, 0x1 ;  /* 0x000000010b0b7836 */ /* 0x000fe20000000000 */
[----:B------:R-:W-:Y:S01]  /*2df0*/  PLOP3.LUT P1, PT, PT, PT, PT, 0x80, 0x8 ;  /* 0x000000000008781c */ /* 0x000fe20003f2f070 */
[----:B------:R-:W-:Y:S02]  /*2e00*/  UIADD3 UR46, UPT, UPT, UR38, UR57, URZ ;  /* 0x00000039262e7290 */ /* 0x000fe4000fffe0ff */
[----:B------:R-:W-:Y:S01]  /*2e10*/  UIADD3 UR45, UPT, UPT, UR37, UR60, URZ ;  /* 0x0000003c252d7290 */ /* 0x000fe2000fffe0ff */
[----:B------:R-:W-:-:S04]  /*2e20*/  ISETP.NE.AND P0, PT, R11, 0x2, PT ;  /* 0x000000020b00780c */ /* 0x000fc80003f05270 */
[----:B-1----:R-:W-:Y:S02]  /*2e30*/  SEL R0, RZ, 0x1, P0 ;  /* 0x00000001ff007807 */ /* 0x002fe40000000000 */
[----:B------:R-:W-:Y:S02]  /*2e40*/  SEL R11, R11, RZ, P0 ;  /* 0x000000ff0b0b7207 */ /* 0x000fe40000000000 */
[----:B------:R-:W-:Y:S01]  /*2e50*/  LOP3.LUT R10, R10, R0, RZ, 0x3c, !PT ;  /* 0x000000000a0a7212 */ /* 0x000fe200078e3cff */
[----:B------:R-:W-:Y:S06]  /*2e60*/  BRA.U UP1, `(.L_x_43) ;  /* 0xfffffff101307547 */ /* 0x000fec000b83ffff */
[----:B------:R-:W-:Y:S01]  /*2e70*/  UIADD3 UR7, UPT, UPT, UR6, 0x1b0, URZ ;  /* 0x000001b006077890 */ /* 0x000fe2000fffe0ff */
[----:B------:R-:W-:-:S03]  /*2e80*/  SHF.L.U32 R2, R12, 0x1f, RZ ;  /* 0x0000001f0c027819 */ /* 0x000fc600000006ff */
[----:B------:R-:W-:-:S09]  /*2e90*/  ULEA UR4, UR5, UR7, 0x3 ;  /* 0x0000000705047291 */ /* 0x000fd2000f8e18ff */
[----:B------:R-:W1:Y:S02]  /*2ea0*/  SYNCS.PHASECHK.TRANS64.TRYWAIT P0, [UR4], R2 ;  /* 0x00000002ff0075a7 */ /* 0x000e640008001104 */
[----:B-1----:R-:W-:Y:S05]  /*2eb0*/  @!P0 BRA `(.L_x_44) ;  /* 0x0000005c004c8947 */ /* 0x002fea0003800000 */
.L_x_158:
[----:B------:R-:W-:-:S04]  /*2ec0*/  UIADD3 UR4, UPT, UPT, UR5, 0x1, URZ ;  /* 0x0000000105047890 */ /* 0x000fc8000fffe0ff */
[----:B------:R-:W-:-:S04]  /*2ed0*/  UISETP.NE.AND UP0, UPT, UR4, 0x36, UPT ;  /* 0x000000360400788c */ /* 0x000fc8000bf05270 */
[----:B------:R-:W-:Y:S02]  /*2ee0*/  USEL UR6, URZ, 0x1, UP0 ;  /* 0x00000001ff067887 */ /* 0x000fe40008000000 */
[----:B------:R-:W-:-:S04]  /*2ef0*/  USEL UR4, UR4, URZ, UP0 ;  /* 0x000000ff04047287 */ /* 0x000fc80008000000 */
[----:B------:R-:W-:Y:S01]  /*2f00*/  ULEA UR5, UR4, UR7, 0x3 ;  /* 0x0000000704057291 */ /* 0x000fe2000f8e18ff */
[----:B-1----:R-:W-:-:S04]  /*2f10*/  LOP3.LUT R2, R12, UR6, RZ, 0x3c, !PT ;  /* 0x000000060c027c12 */ /* 0x002fc8000f8e3cff */
[----:B------:R-:W-:-:S04]  /*2f20*/  SHF.L.U32 R3, R2, 0x1f, RZ ;  /* 0x0000001f02037819 */ /* 0x000fc800000006ff */
[----:B------:R-:W1:Y:S02]  /*2f30*/  SYNCS.PHASECHK.TRANS64.TRYWAIT P0, [UR5], R3 ;  /* 0x00000003ff0075a7 */ /* 0x000e640008001105 */
[----:B-1----:R-:W-:Y:S05]  /*2f40*/  @!P0 BRA `(.L_x_45) ;  /* 0x0000005c00408947 */ /* 0x002fea0003800000 */
.L_x_160:
[----:B------:R-:W-:-:S04]  /*2f50*/  UIADD3 UR4, UPT, UPT, UR4, 0x1, URZ ;  /* 0x0000000104047890 */ /* 0x000fc8000fffe0ff */
[----:B------:R-:W-:-:S04]  /*2f60*/  UISETP.NE.AND UP0, UPT, UR4, 0x36, UPT ;  /* 0x000000360400788c */ /* 0x000fc8000bf05270 */
[----:B------:R-:W-:Y:S02]  /*2f70*/  USEL UR6, URZ, 0x1, UP0 ;  /* 0x00000001ff067887 */ /* 0x000fe40008000000 */
[----:B------:R-:W-:-:S04]  /*2f80*/  USEL UR4, UR4, URZ, UP0 ;  /* 0x000000ff04047287 */ /* 0x000fc80008000000 */
[----:B------:R-:W-:Y:S01]  /*2f90*/  ULEA UR5, UR4, UR7, 0x3 ;  /* 0x0000000704057291 */ /* 0x000fe2000f8e18ff */
[----:B------:R-:W-:-:S04]  /*2fa0*/  LOP3.LUT R2, R2, UR6, RZ, 0x3c, !PT ;  /* 0x0000000602027c12 */ /* 0x000fc8000f8e3cff */
[----:B-1----:R-:W-:-:S04]  /*2fb0*/  SHF.L.U32 R3, R2, 0x1f, RZ ;  /* 0x0000001f02037819 */ /* 0x002fc800000006ff */
[----:B------:R-:W1:Y:S02]  /*2fc0*/  SYNCS.PHASECHK.TRANS64.TRYWAIT P0, [UR5], R3 ;  /* 0x00000003ff0075a7 */ /* 0x000e640008001105 */
[----:B-1----:R-:W-:Y:S05]  /*2fd0*/  @!P0 BRA `(.L_x_46) ;  /* 0x0000005c00348947 */ /* 0x002fea0003800000 */
.L_x_162:
        /* <DEDUP_REMOVED lines=9> */
.L_x_164:
        /* <DEDUP_REMOVED lines=9> */
.L_x_166:
        /* <DEDUP_REMOVED lines=9> */
.L_x_168:
        /* <DEDUP_REMOVED lines=9> */
.L_x_170:
        /* <DEDUP_REMOVED lines=9> */
.L_x_172:
        /* <DEDUP_REMOVED lines=9> */
.L_x_174:
        /* <DEDUP_REMOVED lines=9> */
.L_x_176:
        /* <DEDUP_REMOVED lines=9> */
.L_x_178:
        /* <DEDUP_REMOVED lines=9> */
.L_x_180:
        /* <DEDUP_REMOVED lines=9> */
.L_x_182:
        /* <DEDUP_REMOVED lines=9> */
.L_x_184:
        /* <DEDUP_REMOVED lines=9> */
.L_x_186:
        /* <DEDUP_REMOVED lines=9> */
.L_x_188:
        /* <DEDUP_REMOVED lines=9> */
.L_x_190:
        /* <DEDUP_REMOVED lines=9> */
.L_x_192:
        /* <DEDUP_REMOVED lines=9> */
.L_x_194:
        /* <DEDUP_REMOVED lines=9> */
.L_x_196:
        /* <DEDUP_REMOVED lines=9> */
.L_x_198:
        /* <DEDUP_REMOVED lines=9> */
.L_x_200:
        /* <DEDUP_REMOVED lines=9> */
.L_x_202:
        /* <DEDUP_REMOVED lines=9> */
.L_x_204:
        /* <DEDUP_REMOVED lines=9> */
.L_x_206:
        /* <DEDUP_REMOVED lines=9> */
.L_x_208:
        /* <DEDUP_REMOVED lines=9> */
.L_x_210:
        /* <DEDUP_REMOVED lines=9> */
.L_x_212:
        /* <DEDUP_REMOVED lines=9> */
.L_x_214:
        /* <DEDUP_REMOVED lines=9> */
.L_x_216:
        /* <DEDUP_REMOVED lines=9> */
.L_x_218:
        /* <DEDUP_REMOVED lines=9> */
.L_x_220:
        /* <DEDUP_REMOVED lines=9> */
.L_x_222:
        /* <DEDUP_REMOVED lines=9> */
.L_x_224:
        /* <DEDUP_REMOVED lines=9> */
.L_x_226:
        /* <DEDUP_REMOVED lines=9> */
.L_x_228:
        /* <DEDUP_REMOVED lines=9> */
.L_x_230:
        /* <DEDUP_REMOVED lines=9> */
.L_x_232:
        /* <DEDUP_REMOVED lines=9> */
.L_x_234:
        /* <DEDUP_REMOVED lines=9> */
.L_x_236:
        /* <DEDUP_REMOVED lines=9> */
.L_x_238:
        /* <DEDUP_REMOVED lines=9> */
.L_x_240:
        /* <DEDUP_REMOVED lines=9> */
.L_x_242:
        /* <DEDUP_REMOVED lines=9> */
.L_x_244:
        /* <DEDUP_REMOVED lines=9> */
.L_x_246:
        /* <DEDUP_REMOVED lines=9> */
.L_x_248:
        /* <DEDUP_REMOVED lines=9> */
.L_x_250:
        /* <DEDUP_REMOVED lines=9> */
.L_x_252:
        /* <DEDUP_REMOVED lines=9> */
.L_x_254:
        /* <DEDUP_REMOVED lines=9> */
.L_x_256:
        /* <DEDUP_REMOVED lines=9> */
.L_x_258:
        /* <DEDUP_REMOVED lines=9> */
.L_x_260:
        /* <DEDUP_REMOVED lines=9> */
.L_x_262:
[----:B------:R-:W-:-:S04]  /*4c00*/  UIADD3 UR4, UPT, UPT, UR4, 0x1, URZ ;  /* 0x0000000104047890 */ /* 0x000fc8000fffe0ff */
[----:B------:R-:W-:-:S04]  /*4c10*/  UISETP.NE.AND UP0, UPT, UR4, 0x36, UPT ;  /* 0x000000360400788c */ /* 0x000fc8000bf05270 */
[----:B------:R-:W-:Y:S02]  /*4c20*/  USEL UR5, URZ, 0x1, UP0 ;  /* 0x00000001ff057887 */ /* 0x000fe40008000000 */
[----:B------:R-:W-:-:S04]  /*4c30*/  USEL UR4, UR4, URZ, UP0 ;  /* 0x000000ff04047287 */ /* 0x000fc80008000000 */
[----:B------:R-:W-:Y:S01]  /*4c40*/  ULEA UR4, UR4, UR7, 0x3 ;  /* 0x0000000704047291 */ /* 0x000fe2000f8e18ff */
[----:B------:R-:W-:-:S04]  /*4c50*/  LOP3.LUT R2, R2, UR5, RZ, 0x3c, !PT ;  /* 0x0000000502027c12 */ /* 0x000fc8000f8e3cff */
[----:B------:R-:W-:Y:S01]  /*4c60*/  SHF.L.U32 R2, R2, 0x1f, RZ ;  /* 0x0000001f02027819 */ /* 0x000fe200000006ff */
[----:B-1----:R-:W-:-:S07]  /*4c70*/  IMAD.U32 R0, RZ, RZ, UR4 ;  /* 0x00000004ff007e24 */ /* 0x002fce000f8e00ff */
.L_x_97:
[----:B-1----:R1:W2:Y:S02]  /*4c80*/  SYNCS.PHASECHK.TRANS64.TRYWAIT P0, [R0+URZ], R2 ;  /* 0x00000002000075a7 */ /* 0x0022a400080011ff */
[----:B--2---:R-:W-:Y:S05]  /*4c90*/  @!P0 NANOSLEEP.SYNCS 0x989680 ;  /* 0x009896800000895d */ /* 0x004fea0003900000 */
[----:B------:R-:W2:Y:S02]  /*4ca0*/  @!P0 SYNCS.PHASECHK.TRANS64 P0, [R0+URZ], R2 ;  /* 0x00000002000085a7 */ /* 0x000ea400080010ff */
[----:B--2---:R-:W-:Y:S05]  /*4cb0*/  @P0 EXIT ;  /* 0x000000000000094d */ /* 0x004fea0003800000 */
[----:B------:R-:W-:Y:S05]  /*4cc0*/  BRA `(.L_x_97) ;  /* 0xfffffffc00ec7947 */ /* 0x000fea000383ffff */
.L_x_23:
[----:B------:R-:W-:-:S04]  /*4cd0*/  UISETP.NE.AND UP0, UPT, UR48, URZ, UPT ;  /* 0x000000ff3000728c */ /* 0x000fc8000bf05270 */
[----:B------:R-:W-:-:S09]  /*4ce0*/  UISETP.NE.OR UP0, UPT, UR22, 0x1, UP0 ;  /* 0x000000011600788c */ /* 0x000fd20008705670 */
[----:B------:R-:W-:Y:S05]  /*4cf0*/  BRA.U UP0, `(.L_x_98) ;  /* 0x0000000500487547 */ /* 0x000fea000b800000 */
[----:B------:R-:W-:Y:S01]  /*4d00*/  ISETP.GE.U32.AND P2, PT, R0, 0x4, PT ;  /* 0x000000040000780c */ /* 0x000fe20003f46070 */
[----:B------:R-:W-:Y:S01]  /*4d10*/  IMAD.MOV.U32 R12, RZ, RZ, 0x1 ;  /* 0x00000001ff0c7424 */ /* 0x000fe200078e00ff */
[----:B------:R-:W-:Y:S02]  /*4d20*/  CS2R R10, SRZ ;  /* 0x00000000000a7805 */ /* 0x000fe4000001ff00 */
[----:B------:R-:W-:Y:S01]  /*4d30*/  CS2R R8, SRZ ;  /* 0x0000000000087805 */ /* 0x000fe2000001ff00 */
[----:B------:R-:W-:Y:S01]  /*4d40*/  UMOV UR6, 0x400 ;  /* 0x0000040000067882 */ /* 0x000fe20000000000 */
[----:B------:R-:W-:Y:S01]  /*4d50*/  UMOV UR5, URZ ;  /* 0x000000ff00057c82 */ /* 0x000fe20008000000 */
[----:B------:R-:W-:-:S12]  /*4d60*/  ULEA UR6, UR48, UR6, 0x18 ;  /* 0x0000000630067291 */ /* 0x000fd8000f8ec0ff */
.L_x_102:
[----:B------:R-:W-:Y:S02]  /*4d70*/  LEA R2, R8, UR6, 0x3 ;  /* 0x0000000608027c11 */ /* 0x000fe4000f8e18ff */
[----:B------:R-:W-:-:S03]  /*4d80*/  SHF.L.U32 R4, R9, 0x1f, RZ ;  /* 0x0000001f09047819 */ /* 0x000fc600000006ff */
[----:B------:R-:W-:Y:S01]  /*4d90*/  VIADD R5, R2, 0x3f0 ;  /* 0x000003f002057836 */ /* 0x000fe20000000000 */
[----:B------:R-:W2:Y:S02]  /*4da0*/  SYNCS.PHASECHK.TRANS64.TRYWAIT P0, [R2+URZ+0x3e0], R4 ;  /* 0x0003e004020075a7 */ /* 0x000ea400080011ff */
[----:B--2---:R-:W-:Y:S05]  /*4db0*/  @!P0 BRA `(.L_x_99) ;  /* 0x0000005000848947 */ /* 0x004fea0003800000 */
.L_x_263:
[----:B------:R-:W-:Y:S01]  /*4dc0*/  ULEA UR4, UR5, UR6, 0x3 ;  /* 0x0000000605047291 */ /* 0x000fe2000f8e18ff */
[----:B--2---:R-:W-:Y:S01]  /*4dd0*/  PRMT R2, RZ, 0x654, R5 ;  /* 0x00000654ff027816 */ /* 0x004fe20000000005 */
[----:B------:R-:W-:Y:S01]  /*4de0*/  @!P2 IMAD.MOV.U32 R4, RZ, RZ, 0x10 ;  /* 0x00000010ff04a424 */ /* 0x000fe200078e00ff */
[----:B------:R-:W-:Y:S01]  /*4df0*/  SHF.L.U32 R5, R12, 0x1f, RZ ;  /* 0x0000001f0c057819 */ /* 0x000fe200000006ff */
[----:B------:R-:W-:Y:S01]  /*4e00*/  UIADD3 UR7, UPT, UPT, UR4, 0x380, URZ ;  /* 0x0000038004077890 */ /* 0x000fe2000fffe0ff */
[----:B------:R2:W-:Y:S05]  /*4e10*/  SYNCS.ARRIVE.TRANS64.RED.A1T0 RZ, [R2+URZ], RZ ;  /* 0x000000ff02ff79a7 */ /* 0x0005ea00081004ff */
[----:B------:R-:W-:Y:S01]  /*4e20*/  IMAD.U32 R6, RZ, RZ, UR7 ;  /* 0x00000007ff067e24 */ /* 0x000fe2000f8e00ff */
[----:B------:R-:W3:Y:S04]  /*4e30*/  SYNCS.PHASECHK.TRANS64.TRYWAIT P0, [UR4+0x390], R5 ;  /* 0x00039005ff0075a7 */ /* 0x000ee80008001104 */
[----:B------:R-:W-:Y:S01]  /*4e40*/  PRMT R6, R0, 0x654, R6 ;  /* 0x0000065400067816 */ /* 0x000fe20000000006 */
[----:B--23--:R-:W-:Y:S06]  /*4e50*/  @!P0 BRA `(.L_x_100) ;  /* 0x0000005000708947 */ /* 0x00cfec0003800000 */
.L_x_265:
[----:B------:R-:W-:Y:S01]  /*4e60*/  ULEA UR8, UR5, UR6, 0x4 ;  /* 0x0000000605087291 */ /* 0x000fe2000f8e20ff */
[----:B------:R-:W-:Y:S01]  /*4e70*/  SEL R3, R6, R3, !P2 ;  /* 0x0000000306037207 */ /* 0x000fe20005000000 */
[----:B------:R-:W-:Y:S01]  /*4e80*/  UIADD3 UR9, UPT, UPT, UR4, 0x380, URZ ;  /* 0x0000038004097890 */ /* 0x000fe2000fffe0ff */
[----:B--2---:R-:W-:Y:S01]  /*4e90*/  LEA R2, R11, UR6, 0x3 ;  /* 0x000000060b027c11 */ /* 0x004fe2000f8e18ff */
[----:B------:R-:W-:Y:S01]  /*4ea0*/  UIADD3 UR8, UPT, UPT, UR8, 0x410, URZ ;  /* 0x0000041008087890 */ /* 0x000fe2000fffe0ff */
[----:B------:R2:W-:Y:S01]  /*4eb0*/  @!P2 SYNCS.ARRIVE.TRANS64.RED RZ, [R3+URZ], R4 ;  /* 0x0000000403ffa9a7 */ /* 0x0005e200080004ff */
[----:B------:R-:W-:Y:S01]  /*4ec0*/  UIADD3 UR4, UPT, UPT, UR5, 0x1, URZ ;  /* 0x0000000105047890 */ /* 0x000fe2000fffe0ff */
[----:B------:R-:W-:-:S03]  /*4ed0*/  VIADD R8, R8, 0x1 ;  /* 0x0000000108087836 */ /* 0x000fc60000000000 */
[----:B------:R-:W-:Y:S02]  /*4ee0*/  UISETP.NE.AND UP0, UPT, UR4, 0x2, UPT ;  /* 0x000000020400788c */ /* 0x000fe4000bf05270 */
[----:B------:R-:W-:Y:S01]  /*4ef0*/  ISETP.NE.AND P0, PT, R8, 0x2, PT ;  /* 0x000000020800780c */ /* 0x000fe20003f05270 */
[----:B------:R-:W-:Y:S06]  /*4f00*/  UGETNEXTWORKID.BROADCAST [UR8], [UR9] ;  /* 0x00000000080073ca */ /* 0x000fec0008000100 */
[----:B------:R-:W-:Y:S02]  /*4f10*/  USEL UR7, URZ, 0x1, UP0 ;  /* 0x00000001ff077887 */ /* 0x000fe40008000000 */
[----:B------:R-:W-:-:S04]  /*4f20*/  USEL UR5, UR4, URZ, UP0 ;  /* 0x000000ff04057287 */ /* 0x000fc80008000000 */
[----:B------:R-:W-:Y:S02]  /*4f30*/  LOP3.LUT R12, R12, UR7, RZ, 0x3c, !PT ;  /* 0x000000070c0c7c12 */ /* 0x000fe4000f8e3cff */
[----:B--2---:R-:W-:-:S04]  /*4f40*/  SHF.L.U32 R4, R10, 0x1f, RZ ;  /* 0x0000001f0a047819 */ /* 0x004fc800000006ff */
[----:B------:R-:W2:Y:S02]  /*4f50*/  SYNCS.PHASECHK.TRANS64.TRYWAIT P1, [R2+URZ+0x380], R4 ;  /* 0x00038004020075a7 */ /* 0x000ea400080211ff */
[----:B--2---:R-:W-:Y:S05]  /*4f60*/  @!P1 BRA `(.L_x_101) ;  /* 0x0000005000449947 */ /* 0x004fea0003800000 */
.L_x_266:
[C---:B--2---:R-:W-:Y:S01]  /*4f70*/  LEA R4, R11.reuse, UR6, 0x4 ;  /* 0x000000060b047c11 */ /* 0x044fe2000f8e20ff */
[----:B------:R-:W-:Y:S01]  /*4f80*/  VIADD R2, R2, 0x390 ;  /* 0x0000039002027836 */ /* 0x000fe20000000000 */
[----:B------:R-:W-:Y:S01]  /*4f90*/  SEL R8, R8, RZ, P0 ;  /* 0x000000ff08087207 */ /* 0x000fe20000000000 */
[----:B------:R-:W-:-:S03]  /*4fa0*/  VIADD R11, R11, 0x1 ;  /* 0x000000010b0b7836 */ /* 0x000fc60000000000 */
[----:B------:R-:W2:Y:S01]  /*4fb0*/  LDS.128 R4, [R4+0x410] ;  /* 0x0004100004047984 */ /* 0x000ea20000000c00 */
[----:B------:R-:W-:Y:S02]  /*4fc0*/  PRMT R2, RZ, 0x654, R2 ;  /* 0x00000654ff027816 */ /* 0x000fe40000000002 */
[C---:B------:R-:W-:Y:S01]  /*4fd0*/  ISETP.NE.AND P1, PT, R11.reuse, 0x2, PT ;  /* 0x000000020b00780c */ /* 0x040fe20003f25270 */
[----:B------:R-:W-:Y:S01]  /*4fe0*/  @!PT LDS RZ, [RZ] ;  /* 0x00000000fffff984 */ /* 0x000fe20000000800 */
[----:B------:R-:W-:Y:S01]  /*4ff0*/  @!PT LDS RZ, [RZ] ;  /* 0x00000000fffff984 */ /* 0x000fe20000000800 */
[----:B------:R-:W-:Y:S01]  /*5000*/  @!PT LDS RZ, [RZ] ;  /* 0x00000000fffff984 */ /* 0x000fe20000000800 */
[----:B------:R-:W-:Y:S01]  /*5010*/  @!PT LDS RZ, [RZ] ;  /* 0x00000000fffff984 */ /* 0x000fe20000000800 */
[----:B------:R3:W-:Y:S06]  /*5020*/  MEMBAR.ALL.CTA ;  /* 0x0000000000007992 */ /* 0x0007ec0000008000 */
[----:B---3--:R-:W3:Y:S01]  /*5030*/  FENCE.VIEW.ASYNC.S ;  /* 0x00000000000073c6 */ /* 0x008ee20000000000 */
[----:B------:R-:W-:Y:S01]  /*5040*/  SEL R11, R11, RZ, P1 ;  /* 0x000000ff0b0b7207 */ /* 0x000fe20000800000 */
[----:B---3--:R3:W-:Y:S01]  /*5050*/  SYNCS.ARRIVE.TRANS64.RED.A1T0 RZ, [R2+URZ], RZ ;  /* 0x000000ff02ff79a7 */ /* 0x0087e200081004ff */
[----:B--2---:R-:W-:-:S02]  /*5060*/  LOP3.LUT P3, RZ, R6, 0x1, RZ, 0xc0, !PT ;  /* 0x0000000106ff7812 */ /* 0x004fc4000786c0ff */
[----:B------:R-:W-:-:S04]  /*5070*/  SEL R4, RZ, 0x1, P1 ;  /* 0x00000001ff047807 */ /* 0x000fc80000800000 */
[----:B------:R-:W-:Y:S02]  /*5080*/  LOP3.LUT R10, R10, R4, RZ, 0x3c, !PT ;  /* 0x000000040a0a7212 */ /* 0x000fe400078e3cff */
[----:B---3--:R-:W-:-:S04]  /*5090*/  SEL R2, RZ, 0x1, P0 ;  /* 0x00000001ff027807 */ /* 0x008fc80000000000 */
[----:B------:R-:W-:Y:S01]  /*50a0*/  LOP3.LUT R9, R9, R2, RZ, 0x3c, !PT ;  /* 0x0000000209097212 */ /* 0x000fe200078e3cff */
[----:B------:R-:W-:Y:S06]  /*50b0*/  @P3 BRA `(.L_x_102) ;  /* 0xfffffffc002c3947 */ /* 0x000fec000383ffff */
[----:B------:R-:W-:Y:S01]  /*50c0*/  ULEA UR4, UR5, UR6, 0x3 ;  /* 0x0000000605047291 */ /* 0x000fe2000f8e18ff */
[----:B------:R-:W-:-:S08]  /*50d0*/  SHF.L.U32 R2, R12, 0x1f, RZ ;  /* 0x0000001f0c027819 */ /* 0x000fd000000006ff */
[----:B------:R-:W2:Y:S02]  /*50e0*/  SYNCS.PHASECHK.TRANS64 P0, [UR4+0x390], R2 ;  /* 0x00039002ff0075a7 */ /* 0x000ea40008001004 */
[----:B--2---:R-:W-:Y:S05]  /*50f0*/  @P0 BRA `(.L_x_103) ;  /* 0x0000000000080947 */ /* 0x004fea0003800000 */
[----:B------:R-:W2:Y:S02]  /*5100*/  SYNCS.PHASECHK.TRANS64.TRYWAIT P0, [UR4+0x390], R2 ;  /* 0x00039002ff0075a7 */ /* 0x000ea40008001104 */
[----:B--2---:R-:W-:Y:S05]  /*5110*/  @!P0 BRA `(.L_x_104) ;  /* 0x0000004c00ec8947 */ /* 0x004fea0003800000 */
.L_x_103:
[----:B------:R-:W-:-:S04]  /*5120*/  UIADD3 UR7, UPT, UPT, UR5, 0x1, URZ ;  /* 0x0000000105077890 */ /* 0x000fc8000fffe0ff */
[----:B------:R-:W-:-:S04]  /*5130*/  UISETP.NE.AND UP0, UPT, UR7, 0x2, UPT ;  /* 0x000000020700788c */ /* 0x000fc8000bf05270 */
[----:B------:R-:W-:Y:S02]  /*5140*/  USEL UR8, URZ, 0x1, UP0 ;  /* 0x00000001ff087887 */ /* 0x000fe40008000000 */
[----:B------:R-:W-:-:S04]  /*5150*/  USEL UR7, UR7, URZ, UP0 ;  /* 0x000000ff07077287 */ /* 0x000fc80008000000 */
[----:B------:R-:W-:Y:S01]  /*5160*/  ULEA UR7, UR7, UR6, 0x3 ;  /* 0x0000000607077291 */ /* 0x000fe2000f8e18ff */
[----:B--2---:R-:W-:-:S04]  /*5170*/  LOP3.LUT R2, R12, UR8, RZ, 0x3c, !PT ;  /* 0x000000080c027c12 */ /* 0x004fc8000f8e3cff */
[----:B------:R-:W-:-:S04]  /*5180*/  SHF.L.U32 R0, R2, 0x1f, RZ ;  /* 0x0000001f02007819 */ /* 0x000fc800000006ff */
[----:B------:R-:W2:Y:S02]  /*5190*/  SYNCS.PHASECHK.TRANS64 P0, [UR7+0x390], R0 ;  /* 0x00039000ff0075a7 */ /* 0x000ea40008001007 */
[----:B-12---:R-:W-:Y:S05]  /*51a0*/  @P0 EXIT ;  /* 0x000000000000094d */ /* 0x006fea0003800000 */
[----:B------:R-:W-:Y:S02]  /*51b0*/  SHF.L.U32 R2, R2, 0x1f, RZ ;  /* 0x0000001f02027819 */ /* 0x000fe400000006ff */
[----:B------:R-:W-:-:S07]  /*51c0*/  MOV R0, UR7 ;  /* 0x0000000700007c02 */ /* 0x000fce0008000f00 */
.L_x_105:
[----:B-1----:R1:W2:Y:S02]  /*51d0*/  SYNCS.PHASECHK.TRANS64.TRYWAIT P0, [R0+URZ+0x390], R2 ;  /* 0x00039002000075a7 */ /* 0x0022a400080011ff */
[----:B--2---:R-:W-:Y:S05]  /*51e0*/  @!P0 NANOSLEEP.SYNCS 0x989680 ;  /* 0x009896800000895d */ /* 0x004fea0003900000 */
[----:B------:R-:W2:Y:S02]  /*51f0*/  @!P0 SYNCS.PHASECHK.TRANS64 P0, [R0+URZ+0x390], R2 ;  /* 0x00039002000085a7 */ /* 0x000ea400080010ff */
[----:B--2---:R-:W-:Y:S05]  /*5200*/  @P0 EXIT ;  /* 0x000000000000094d */ /* 0x004fea0003800000 */
[----:B------:R-:W-:Y:S05]  /*5210*/  BRA `(.L_x_105) ;  /* 0xfffffffc00ec7947 */ /* 0x000fea000383ffff */
.L_x_98:
[----:B------:R-:W-:Y:S05]  /*5220*/  BRA.U UP4, `(.L_x_106) ;  /* 0x0000000d04807547 */ /* 0x000fea000b800000 */
[----:B------:R-:W-:Y:S01]  /*5230*/  UMOV UR4, 0x40 ;  /* 0x0000004000047882 */ /* 0x000fe20000000000 */
[----:B------:R-:W-:Y:S01]  /*5240*/  NOP ;  /* 0x0000000000007918 */ /* 0x000fe20000000000 */
[----:B------:R-:W-:Y:S01]  /*5250*/  ULEA UR5, UR48, UR4, 0x18 ;  /* 0x0000000430057291 */ /* 0x000fe2000f8ec0ff */
[----:B------:R-:W-:Y:S02]  /*5260*/  UMOV UR6, 0x400 ;  /* 0x0000040000067882 */ /* 0x000fe40000000000 */
[----:B------:R-:W-:-:S06]  /*5270*/  ULEA UR6, UR48, UR6, 0x18 ;  /* 0x0000000630067291 */ /* 0x000fcc000f8ec0ff */
[----:B------:R-:W2:Y:S02]  /*5280*/  LDS.U8 R0, [UR5+0x1c] ;  /* 0x00001c05ff007984 */ /* 0x000ea40008000000 */
[----:B--2---:R-:W-:-:S13]  /*5290*/  ISETP.NE.AND P0, PT, R0, RZ, PT ;  /* 0x000000ff0000720c */ /* 0x004fda0003f05270 */
[----:B------:R-:W-:Y:S05]  /*52a0*/  @P0 BRA `(.L_x_107) ;  /* 0x0000000000580947 */ /* 0x000fea0003800000 */
[----:B------:R-:W-:-:S13]  /*52b0*/  ELECT P0, URZ, PT ;  /* 0x0000000000ff782f */ /* 0x000fda0003800000 */
[----:B------:R-:W-:Y:S05]  /*52c0*/  @!P0 BRA `(.L_x_108) ;  /* 0x0000000000608947 */ /* 0x000fea0003800000 */
[----:B------:R-:W-:Y:S01]  /*52d0*/  UMOV UR4, 0x10 ;  /* 0x0000001000047882 */ /* 0x000fe20000000000 */
[----:B------:R-:W-:Y:S01]  /*52e0*/  HFMA2 R0, -RZ, RZ, 0, 5.9604644775390625e-08 ;  /* 0x00000001ff007431 */ /* 0x000fe200000001ff */
[----:B------:R-:W-:-:S03]  /*52f0*/  MOV R3, 0xffff ;  /* 0x0000ffff00037802 */ /* 0x000fc60000000f00 */
[----:B------:R-:W-:Y:S04]  /*5300*/  DEPBAR.LE SB2, 0x36 ;  /* 0x0000ad800000791a */ /* 0x000fe80000000000 */
[----:B------:R-:W2:Y:S02]  /*5310*/  UTCATOMSWS.FIND_AND_SET.ALIGN UP0, UR4, UR4 ;  /* 0x00000004000475e3 */ /* 0x000ea40008000800 */
[----:B--2---:R-:W-:Y:S01]  /*5320*/  MOV R4, UR4 ;  /* 0x0000000400047c02 */ /* 0x004fe20008000f00 */
[----:B------:R-:W-:Y:S06]  /*5330*/  BRA.U UP0, `(.L_x_109) ;  /* 0x0000000100187547 */ /* 0x000fec000b800000 */
.L_x_110:
[----:B------:R-:W-:Y:S05]  /*5340*/  NANOSLEEP 0x64 ;  /* 0x000000640000795d */ /* 0x000fea0003800000 */
[----:B------:R-:W-:-:S05]  /*5350*/  UMOV UR4, 0x10 ;  /* 0x0000001000047882 */ /* 0x000fca0000000000 */
[----:B------:R-:W-:Y:S04]  /*5360*/  DEPBAR.LE SB2, 0x36 ;  /* 0x0000ad800000791a */ /* 0x000fe80000000000 */
[----:B------:R-:W2:Y:S02]  /*5370*/  UTCATOMSWS.FIND_AND_SET.ALIGN UP0, UR4, UR4 ;  /* 0x00000004000475e3 */ /* 0x000ea40008000800 */
[----:B--2---:R-:W-:Y:S01]  /*5380*/  MOV R4, UR4 ;  /* 0x0000000400047c02 */ /* 0x004fe20008000f00 */
[----:B------:R-:W-:Y:S05]  /*5390*/  BRA.U !UP0, `(.L_x_110) ;  /* 0xfffffffd08e87547 */ /* 0x000fea000b83ffff */
.L_x_109:
[-C--:B------:R-:W-:Y:S02]  /*53a0*/  SHF.L.U32 R3, R3, R4.reuse, RZ ;  /* 0x0000000403037219 */ /* 0x080fe400000006ff */
[----:B------:R-:W-:Y:S01]  /*53b0*/  SHF.L.U32 R0, R0, R4, RZ ;  /* 0x0000000400007219 */ /* 0x000fe200000006ff */
[----:B------:R-:W-:Y:S02]  /*53c0*/  IMAD.SHL.U32 R4, R4, 0x20, RZ ;  /* 0x0000002004047824 */ /* 0x000fe400078e00ff */
[----:B------:R2:W-:Y:S04]  /*53d0*/  ATOMS.OR RZ, [UR5+0x14], R3 ;  /* 0x00001403ffff798c */ /* 0x0005e8000b000005 */
[----:B------:R2:W-:Y:S04]  /*53e0*/  ATOMS.OR RZ, [UR5+0x18], R0 ;  /* 0x00001800ffff798c */ /* 0x0005e8000b000005 */
[----:B------:R2:W-:Y:S01]  /*53f0*/  STS [UR6+0x430], R4 ;  /* 0x00043004ff007988 */ /* 0x0005e20008000806 */
[----:B------:R-:W-:Y:S05]  /*5400*/  BRA `(.L_x_108) ;  /* 0x0000000000107947 */ /* 0x000fea0003800000 */
.L_x_107:
[----:B------:R-:W-:Y:S02]  /*5410*/  MOV R0, 0xffffffff ;  /* 0xffffffff00007802 */ /* 0x000fe40000000f00 */
[----:B------:R-:W-:-:S03]  /*5420*/  MOV R4, 0x5450 ;  /* 0x0000545000047802 */ /* 0x000fc60000000f00 */
[----:B------:R2:W-:Y:S04]  /*5430*/  STS [UR6+0x430], R0 ;  /* 0x00043000ff007988 */ /* 0x0005e80008000806 */
[----:B-12--5:R-:W-:Y:S05]  /*5440*/  CALL.REL.NOINC `($__internal_1_$__cuda_sm10x_tcgen05_guardrail_trap_phase_invalid_during_alloc) ;  /* 0x00000050006c7944 */ /* 0x026fea0003c00000 */
.L_x_108:
[----:B------:R-:W-:Y:S05]  /*5450*/  WARPSYNC.ALL ;  /* 0x0000000000007948 */ /* 0x000fea0003800000 */
[----:B------:R-:W3:Y:S01]  /*5460*/  S2UR UR4, SR_CgaCtaId ;  /* 0x00000000000479c3 */ /* 0x000ee20000008800 */
[----:B------:R-:W-:Y:S01]  /*5470*/  UMOV UR13, 0x400 ;  /* 0x00000400000d7882 */ /* 0x000fe20000000000 */
[----:B------:R-:W-:-:S06]  /*5480*/  NOP ;  /* 0x0000000000007918 */ /* 0x000fcc0000000000 */
[----:B------:R-:W-:Y:S06]  /*5490*/  BAR.ARV 0x6, 0xa0 ;  /* 0x0182800000007b1d */ /* 0x000fec0000002000 */
[----:B------:R-:W4:Y:S01]  /*54a0*/  LDCU UR5, c[0x0][0x38c] ;  /* 0x00007180ff0577ac */ /* 0x000f220008000800 */
[----:B------:R-:W-:Y:S01]  /*54b0*/  LOP3.LUT R2, R2, 0xffff, RZ, 0xc0, !PT ;  /* 0x0000ffff02027812 */ /* 0x000fe200078ec0ff */
[----:B------:R-:W-:Y:S01]  /*54c0*/  IMAD.MOV.U32 R11, RZ, RZ, 0x1 ;  /* 0x00000001ff0b7424 */ /* 0x000fe200078e00ff */
[----:B------:R-:W-:Y:S01]  /*54d0*/  CS2R R8, SRZ ;  /* 0x0000000000087805 */ /* 0x000fe2000001ff00 */
[----:B------:R-:W1:Y:S01]  /*54e0*/  LDCU UR8, c[0x0][0x38c] ;  /* 0x00007180ff0877ac */ /* 0x000e620008000800 */
[----:B------:R-:W-:Y:S01]  /*54f0*/  R2UR UR15, R2 ;  /* 0x00000000020f72ca */ /* 0x000fe200000e0000 */
[----:B------:R-:W-:Y:S01]  /*5500*/  IMAD.MOV.U32 R10, RZ, RZ, RZ ;  /* 0x000000ffff0a7224 */ /* 0x000fe200078e00ff */
[----:B------:R-:W-:Y:S01]  /*5510*/  UMOV UR18, URZ ;  /* 0x000000ff00127c82 */ /* 0x000fe20008000000 */
[----:B------:R-:W-:Y:S01]  /*5520*/  UMOV UR10, URZ ;  /* 0x000000ff000a7c82 */ /* 0x000fe20008000000 */
[----:B---3--:R-:W-:Y:S01]  /*5530*/  ULEA UR13, UR4, UR13, 0x18 ;  /* 0x0000000d040d7291 */ /* 0x008fe2000f8ec0ff */
[----:B------:R-:W-:Y:S01]  /*5540*/  UMOV UR20, 0x0 ;  /* 0x0000000000147882 */ /* 0x000fe20000000000 */
[----:B------:R-:W-:-:S02]  /*5550*/  UMOV UR21, 0x4100490 ;  /* 0x0410049000157882 */ /* 0x000fc40000000000 */
[----:B------:R-:W-:Y:S02]  /*5560*/  UIADD3 UR6, UPT, UPT, UR13, 0x2800, URZ ;  /* 0x000028000d067890 */ /* 0x000fe4000fffe0ff */
[----:B------:R-:W-:Y:S02]  /*5570*/  UIADD3 UR7, UPT, UPT, UR13, 0x1d800, URZ ;  /* 0x0001d8000d077890 */ /* 0x000fe4000fffe0ff */
[----:B----4-:R-:W-:Y:S01]  /*5580*/  UIADD3 UR5, UPT, UPT, UR5, 0x1f, URZ ;  /* 0x0000001f05057890 */ /* 0x010fe2000fffe0ff */
[----:B--2---:R-:W2:Y:S01]  /*5590*/  LDS R0, [UR13+0x430] ;  /* 0x0004300dff007984 */ /* 0x004ea20008000800 */
[----:B------:R-:W-:Y:S02]  /*55a0*/  USHF.R.U32.HI UR6, URZ, 0x4, UR6 ;  /* 0x00000004ff067899 */ /* 0x000fe40008011606 */
[----:B------:R-:W-:Y:S02]  /*55b0*/  USHF.R.S32.HI UR4, URZ, 0x1f, UR5 ;  /* 0x0000001fff047899 */ /* 0x000fe40008011405 */
[----:B------:R-:W-:-:S02]  /*55c0*/  ULOP3.LUT UR6, UR6, 0x3fff, URZ, 0xc0, !UPT ;  /* 0x00003fff06067892 */ /* 0x000fc4000f8ec0ff */
[----:B------:R-:W-:Y:S02]  /*55d0*/  ULEA.HI UR4, UR4, UR5, URZ, 0x5 ;  /* 0x0000000504047291 */ /* 0x000fe4000f8f28ff */
[----:B------:R-:W-:Y:S02]  /*55e0*/  USHF.R.U32.HI UR5, URZ, 0x4, UR7 ;  /* 0x00000004ff057899 */ /* 0x000fe40008011607 */
[----:B------:R-:W-:Y:S02]  /*55f0*/  USHF.R.S32.HI UR22, URZ, 0x5, UR4 ;  /* 0x00000005ff167899 */ /* 0x000fe40008011404 */
[----:B------:R-:W-:Y:S02]  /*5600*/  ULOP3.LUT UR5, UR5, 0x3fff, URZ, 0xc0, !UPT ;  /* 0x00003fff05057892 */ /* 0x000fe4000f8ec0ff */
[----:B------:R-:W-:Y:S02]  /*5610*/  UISETP.LT.AND UP0, UPT, UR22, 0x1, UPT ;  /* 0x000000011600788c */ /* 0x000fe4000bf01270 */
[----:B------:R-:W-:-:S02]  /*5620*/  ULOP3.LUT UR16, UR6, 0x10000, URZ, 0xfc, !UPT ;  /* 0x0001000006107892 */ /* 0x000fc4000f8efcff */
[----:B------:R-:W-:Y:S02]  /*5630*/  USEL UR23, UR22, 0x1, !UP0 ;  /* 0x0000000116177887 */ /* 0x000fe4000c000000 */
[----:B------:R-:W-:Y:S02]  /*5640*/  ULOP3.LUT UR17, UR5, 0x10000, URZ, 0xfc, !UPT ;  /* 0x0001000005117892 */ /* 0x000fe4000f8efcff */
[----:B------:R-:W-:Y:S02]  /*5650*/  UIADD3 UR23, UPT, UPT, -UR23, URZ, URZ ;  /* 0x000000ff17177290 */ /* 0x000fe4000fffe1ff */
[----:B-1----:R-:W-:Y:S01]  /*5660*/  UISETP.GE.AND UP4, UPT, UR8, 0x1, UPT ;  /* 0x000000010800788c */ /* 0x002fe2000bf86270 */
[----:B--2---:R-:W-:-:S15]  /*5670*/  R2UR UR24, R0 ;  /* 0x00000000001872ca */ /* 0x004fde00000e0000 */
.L_x_117:
[----:B------:R-:W-:Y:S02]  /*5680*/  LEA R0, R10, UR13, 0x3 ;  /* 0x0000000d0a007c11 */ /* 0x000fe4000f8e18ff */
[----:B------:R-:W-:Y:S02]  /*5690*/  SHF.L.U32 R2, R9, 0x1f, RZ ;  /* 0x0000001f09027819 */ /* 0x000fe400000006ff */
[----:B------:R-:W-:Y:S01]  /*56a0*/  PLOP3.LUT P0, PT, PT, PT, UP4, 0x80, 0x8 ;  /* 0x000000000008781c */ /* 0x000fe20003f0f048 */
[----:B------:R-:W-:Y:S01]  /*56b0*/  VIADD R3, R0, 0x390 ;  /* 0x0000039000037836 */ /* 0x000fe20000000000 */
[----:B-1----:R-:W1:Y:S02]  /*56c0*/  SYNCS.PHASECHK.TRANS64.TRYWAIT P1, [R0+URZ+0x380], R2 ;  /* 0x00038002000075a7 */ /* 0x002e6400080211ff */
[----:B-1-3--:R-:W-:Y:S09]  /*56d0*/  @!P1 BRA `(.L_x_111) ;  /* 0x0000004800949947 */ /* 0x00aff20003800000 */
.L_x_268:
[----:B------:R-:W-:Y:S01]  /*56e0*/  LEA R4, R10, UR13, 0x4 ;  /* 0x0000000d0a047c11 */ /* 0x000fe2000f8e20ff */
[----:B------:R-:W-:Y:S01]  /*56f0*/  @UP4 ULEA UR4, UR10, UR13, 0x3 ;  /* 0x0000000d0a044291 */ /* 0x000fe2000f8e18ff */
[----:B------:R-:W-:Y:S01]  /*5700*/  PLOP3.LUT P2, PT, PT, PT, PT, 0x80, 0x8 ;  /* 0x000000000008781c */ /* 0x000fe20003f4f070 */
[----:B------:R-:W-:Y:S01]  /*5710*/  ULEA UR19, UR18, UR13, 0x3 ;  /* 0x0000000d12137291 */ /* 0x000fe2000f8e18ff */
[----:B------:R-:W-:Y:S02]  /*5720*/  PRMT R3, RZ, 0x654, R3 ;  /* 0x00000654ff037816 */ /* 0x000fe40000000003 */
[----:B------:R-:W2:Y:S01]  /*5730*/  LDS.128 R4, [R4+0x410] ;  /* 0x0004100004047984 */ /* 0x000ea20000000c00 */
[----:B-1----:R-:W-:Y:S02]  /*5740*/  @P0 SHF.L.U32 R2, R8, 0x1f, RZ ;  /* 0x0000001f08020819 */ /* 0x002fe400000006ff */
[----:B------:R-:W-:Y:S01]  /*5750*/  SHF.L.U32 R0, R11, 0x1f, RZ ;  /* 0x0000001f0b007819 */ /* 0x000fe200000006ff */
[----:B------:R-:W-:Y:S01]  /*5760*/  @!PT LDS RZ, [RZ] ;  /* 0x00000000fffff984 */ /* 0x000fe20000000800 */
[----:B------:R-:W-:Y:S01]  /*5770*/  @!PT LDS RZ, [RZ] ;  /* 0x00000000fffff984 */ /* 0x000fe20000000800 */
[----:B------:R-:W-:Y:S01]  /*5780*/  @!PT LDS RZ, [RZ] ;  /* 0x00000000fffff984 */ /* 0x000fe20000000800 */
[----:B------:R-:W-:Y:S01]  /*5790*/  @!PT LDS RZ, [RZ] ;  /* 0x00000000fffff984 */ /* 0x000fe20000000800 */
[----:B------:R1:W-:Y:S06]  /*57a0*/  MEMBAR.ALL.CTA ;  /* 0x0000000000007992 */ /* 0x0003ec0000008000 */
[----:B-1----:R-:W1:Y:S02]  /*57b0*/  FENCE.VIEW.ASYNC.S ;  /* 0x00000000000073c6 */ /* 0x002e640000000000 */
[----:B-1----:R1:W-:Y:S01]  /*57c0*/  SYNCS.ARRIVE.TRANS64.RED.A1T0 RZ, [R3+URZ], RZ ;  /* 0x000000ff03ff79a7 */ /* 0x0023e200081004ff */
[----:B------:R1:W3:Y:S01]  /*57d0*/  @P0 SYNCS.PHASECHK.TRANS64.TRYWAIT P2, [UR4], R2 ;  /* 0x00000002ff0005a7 */ /* 0x0002e20008041104 */
[----:B--2---:R-:W-:Y:S01]  /*57e0*/  LOP3.LUT P1, RZ, R6, 0x1, RZ, 0xc0, !PT ;  /* 0x0000000106ff7812 */ /* 0x004fe2000782c0ff */
[----:B------:R-:W2:Y:S02]  /*57f0*/  SYNCS.PHASECHK.TRANS64.TRYWAIT P0, [UR19+0x3c0], R0 ;  /* 0x0003c000ff0075a7 */ /* 0x000ea40008001113 */
[----:B-123--:R-:W-:Y:S10]  /*5800*/  @!P0 BRA `(.L_x_112) ;  /* 0x00000048005c8947 */ /* 0x00eff40003800000 */
.L_x_270:
[----:B------:R-:W-:Y:S01]  /*5810*/  IADD3 R10, PT, PT, R10, 0x1, RZ ;  /* 0x000000010a0a7810 */ /* 0x000fe20007ffe0ff */
[----:B------:R-:W-:Y:S06]  /*5820*/  BRA.U !UP4, `(.L_x_113) ;  /* 0x000000010ca07547 */ /* 0x000fec000b800000 */
[----:B------:R-:W-:Y:S02]  /*5830*/  ULEA.HI UR4, UR18, UR18, URZ, 0x1 ;  /* 0x0000001212047291 */ /* 0x000fe4000f8f08ff */
[----:B------:R-:W-:Y:S02]  /*5840*/  UPLOP3.LUT UP2, UPT, UPT, UPT, UPT, 0x40, 0x4 ;  /* 0x000000000004789c */ /* 0x000fe40003f4e870 */
[----:B------:R-:W-:Y:S02]  /*5850*/  USHF.L.U32 UR5, UR4, 0x5, URZ ;  /* 0x0000000504057899 */ /* 0x000fe400080006ff */
[----:B------:R-:W-:Y:S02]  /*5860*/  ULOP3.LUT UR14, UR4, 0xffe, URZ, 0xc0, !UPT ;  /* 0x00000ffe040e7892 */ /* 0x000fe4000f8ec0ff */
[----:B------:R-:W-:Y:S02]  /*5870*/  ULOP3.LUT UR4, UR5, 0xffffffc0, URZ, 0xc0, !UPT ;  /* 0xffffffc005047892 */ /* 0x000fe4000f8ec0ff */
[----:B------:R-:W-:-:S02]  /*5880*/  UIADD3 UR14, UPT, UPT, -UR14, UR18, URZ ;  /* 0x000000120e0e7290 */ /* 0x000fc4000fffe1ff */
[----:B------:R-:W-:Y:S01]  /*5890*/  UIADD3 UR4, UPT, UPT, UR24, UR4, URZ ;  /* 0x0000000418047290 */ /* 0x000fe2000fffe0ff */
[----:B------:R-:W-:Y:S01]  /*58a0*/  UMOV UR12, UR23 ;  /* 0x00000017000c7c82 */ /* 0x000fe20008000000 */
[----:B------:R-:W-:Y:S02]  /*58b0*/  UMOV UR11, UR22 ;  /* 0x00000016000b7c82 */ /* 0x000fe40008000000 */
[----:B------:R-:W-:Y:S01]  /*58c0*/  ULEA UR14, UR14, UR4, 0x14 ;  /* 0x000000040e0e7291 */ /* 0x000fe2000f8ea0ff */
[----:B------:R-:W-:-:S11]  /*58d0*/  UMOV UR5, UR10 ;  /* 0x0000000a00057c82 */ /* 0x000fd60008000000 */
.L_x_116:
[----:B------:R-:W-:Y:S02]  /*58e0*/  UIADD3 UR12, UPT, UPT, UR12, 0x1, URZ ;  /* 0x000000010c0c7890 */ /* 0x000fe4000fffe0ff */
[----:B--2---:R-:W-:Y:S02]  /*58f0*/  ULEA UR6, UR5, UR13, 0x3 ;  /* 0x0000000d05067291 */ /* 0x004fe4000f8e18ff */
[----:B------:R-:W-:Y:S01]  /*5900*/  UISETP.NE.AND UP3, UPT, UR12, URZ, UPT ;  /* 0x000000ff0c00728c */ /* 0x000fe2000bf65270 */
[----:B---3--:R-:W-:Y:S10]  /*5910*/  @P2 BRA `(.L_x_114) ;  /* 0x00000000000c2947 */ /* 0x008ff40003800000 */
[----:B-1----:R-:W-:Y:S04]  /*5920*/  SHF.L.U32 R2, R8, 0x1f, RZ ;  /* 0x0000001f08027819 */ /* 0x002fe800000006ff */
[----:B------:R-:W1:Y:S02]  /*5930*/  SYNCS.PHASECHK.TRANS64.TRYWAIT P0, [UR6], R2 ;  /* 0x00000002ff0075a7 */ /* 0x000e640008001106 */
[----:B-1----:R-:W-:Y:S05]  /*5940*/  @!P0 BRA `(.L_x_115) ;  /* 0x0000004800248947 */ /* 0x002fea0003800000 */
.L_x_114:
[----:B------:R-:W-:Y:S01]  /*5950*/  UISETP.NE.AND UP0, UPT, UR11, 0x1, UPT ;  /* 0x000000010b00788c */ /* 0x000fe2000bf05270 */
[----:B------:R-:W-:Y:S01]  /*5960*/  PLOP3.LUT P2, PT, PT, PT, PT, 0x80, 0x8 ;  /* 0x000000000008781c */ /* 0x000fe20003f4f070 */
[----:B------:R-:W-:Y:S02]  /*5970*/  UIADD3 UR4, UPT, UPT, UR5, 0x1, URZ ;  /* 0x0000000105047890 */ /* 0x000fe4000fffe0ff */
[----:B------:R-:W-:Y:S02]  /*5980*/  ULEA UR8, UR5, UR17, 0x7 ;  /* 0x0000001105087291 */ /* 0x000fe4000f8e38ff */
[----:B------:R-:W-:Y:S01]  /*5990*/  UISETP.NE.AND UP1, UPT, UR4, 0x36, UPT ;  /* 0x000000360400788c */ /* 0x000fe2000bf25270 */
[----:B------:R-:W-:Y:S01]  /*59a0*/  PLOP3.LUT P0, PT, PT, PT, UP0, 0x80, 0x8 ;  /* 0x000000000008781c */ /* 0x000fe20003f0f008 */
[----:B------:R-:W-:Y:S02]  /*59b0*/  UIADD3 UR11, UPT, UPT, UR11, -0x1, URZ ;  /* 0xffffffff0b0b7890 */ /* 0x000fe4000fffe0ff */
[----:B------:R-:W-:Y:S02]  /*59c0*/  USEL UR7, URZ, 0x1, UP1 ;  /* 0x00000001ff077887 */ /* 0x000fe40008800000 */
[----:B------:R-:W-:Y:S01]  /*59d0*/  USEL UR10, UR4, URZ, UP1 ;  /* 0x000000ff040a7287 */ /* 0x000fe20008800000 */
[----:B------:R-:W-:Y:S03]  /*59e0*/  UMOV UR9, 0xc0004010 ;  /* 0xc000401000097882 */ /* 0x000fe60000000000 */
[----:B------:R-:W-:Y:S01]  /*59f0*/  @UP0 ULEA UR4, UR10, UR13, 0x3 ;  /* 0x0000000d0a040291 */ /* 0x000fe2000f8e18ff */
[----:B------:R-:W-:Y:S01]  /*5a00*/  LOP3.LUT R8, R8, UR7, RZ, 0x3c, !PT ;  /* 0x0000000708087c12 */ /* 0x000fe2000f8e3cff */
[----:B------:R-:W-:Y:S03]  /*5a10*/  UMOV UR7, 0xc0004010 ;  /* 0xc000401000077882 */ /* 0x000fe60000000000 */
[----:B-1----:R-:W-:Y:S04]  /*5a20*/  @P0 SHF.L.U32 R0, R8, 0x1f, RZ ;  /* 0x0000001f08000819 */ /* 0x002fe800000006ff */
[----:B------:R2:W3:Y:S01]  /*5a30*/  @P0 SYNCS.PHASECHK.TRANS64.TRYWAIT P2, [UR4], R0 ;  /* 0x00000000ff0005a7 */ /* 0x0004e20008041104 */
[----:B------:R-:W-:Y:S02]  /*5a40*/  UIADD3 UR4, UPT, UPT, UR6, 0x1b0, URZ ;  /* 0x000001b006047890 */ /* 0x000fe4000fffe0ff */
[----:B------:R-:W-:Y:S03]  /*5a50*/  ULEA UR6, UR5, UR16, 0x7 ;  /* 0x0000001005067291 */ /* 0x000fe6000f8e38ff */
[----:B------:R-:W-:Y:S06]  /*5a60*/  UMOV UR5, UR10 ;  /* 0x0000000a00057c82 */ /* 0x000fec0008000000 */
[----:B------:R2:W-:Y:S01]  /*5a70*/  UTCQMMA gdesc[UR6], gdesc[UR8], tmem[UR14], tmem[UR20], idesc[UR21], UP2 ;  /* 0x00ff1408060075ea */ /* 0x0005e2000900030e */
[----:B------:R-:W-:Y:S01]  /*5a80*/  UPLOP3.LUT UP2, UPT, UPT, UPT, UPT, 0x80, 0x8 ;  /* 0x000000000008789c */ /* 0x000fe20003f4f070 */
[----:B------:R2:W-:Y:S01]  /*5a90*/  UTCBAR.MULTICAST [UR4], URZ, UR15 ;  /* 0x000000ff040073e9 */ /* 0x0005e2000800080f */
[----:B------:R-:W-:Y:S09]  /*5aa0*/  BRA.U UP3, `(.L_x_116) ;  /* 0xfffffffd038c7547 */ /* 0x000ff2000b83ffff */
.L_x_113:
[----:B--2---:R-:W-:Y:S01]  /*5ab0*/  UIADD3 UR4, UPT, UPT, UR18, 0x1, URZ ;  /* 0x0000000112047890 */ /* 0x004fe2000fffe0ff */
[C---:B------:R-:W-:Y:S01]  /*5ac0*/  ISETP.NE.AND P0, PT, R10.reuse, 0x2, PT ;  /* 0x000000020a00780c */ /* 0x040fe20003f05270 */
[----:B------:R-:W-:Y:S02]  /*5ad0*/  UIADD3 UR5, UPT, UPT, UR19, 0x3a0, URZ ;  /* 0x000003a013057890 */ /* 0x000fe4000fffe0ff */
[----:B------:R-:W-:Y:S01]  /*5ae0*/  UISETP.NE.AND UP0, UPT, UR4, 0x4, UPT ;  /* 0x000000040400788c */ /* 0x000fe2000bf05270 */
[----:B-1----:R-:W-:Y:S02]  /*5af0*/  SEL R0, RZ, 0x1, P0 ;  /* 0x00000001ff007807 */ /* 0x002fe40000000000 */
[----:B------:R-:W-:Y:S01]  /*5b00*/  SEL R10, R10, RZ, P0 ;  /* 0x000000ff0a0a7207 */ /* 0x000fe20000000000 */
[----:B------:R-:W-:Y:S01]  /*5b10*/  USEL UR6, URZ, 0x1, UP0 ;  /* 0x00000001ff067887 */ /* 0x000fe20008000000 */
[----:B------:R-:W-:Y:S01]  /*5b20*/  LOP3.LUT R9, R9, R0, RZ, 0x3c, !PT ;  /* 0x0000000009097212 */ /* 0x000fe200078e3cff */
[----:B------:R-:W-:Y:S01]  /*5b30*/  USEL UR18, UR4, URZ, UP0 ;  /* 0x000000ff04127287 */ /* 0x000fe20008000000 */
[----:B------:R1:W-:Y:S03]  /*5b40*/  UTCBAR [UR5], URZ ;  /* 0x000000ff050073e9 */ /* 0x0003e600080000ff */
[----:B------:R-:W-:Y:S01]  /*5b50*/  LOP3.LUT R11, R11, UR6, RZ, 0x3c, !PT ;  /* 0x000000060b0b7c12 */ /* 0x000fe2000f8e3cff */
[----:B------:R-:W-:Y:S07]  /*5b60*/  @P1 BRA `(.L_x_117) ;  /* 0xfffffff800c41947 */ /* 0x000fee000383ffff */
[----:B------:R-:W2:Y:S01]  /*5b70*/  S2UR UR8, SR_CgaCtaId ;  /* 0x00000000000879c3 */ /* 0x000ea20000008800 */
[----:B------:R-:W-:Y:S01]  /*5b80*/  ELECT P0, URZ, PT ;  /* 0x0000000000ff782f */ /* 0x000fe20003800000 */
[----:B------:R-:W-:Y:S01]  /*5b90*/  IMAD.MOV.U32 R0, RZ, RZ, 0x1 ;  /* 0x00000001ff007424 */ /* 0x000fe200078e00ff */
[----:B------:R-:W-:Y:S01]  /*5ba0*/  UIADD3 UR13, UPT, UPT, UR13, 0x3c0, URZ ;  /* 0x000003c00d0d7890 */ /* 0x000fe2000fffe0ff */
[----:B------:R-:W-:Y:S01]  /*5bb0*/  SHF.L.U32 R2, R11, 0x1f, RZ ;  /* 0x0000001f0b027819 */ /* 0x000fe200000006ff */
[----:B------:R-:W-:-:S03]  /*5bc0*/  UMOV UR4, 0x40 ;  /* 0x0000004000047882 */ /* 0x000fc60000000000 */
[----:B------:R-:W-:Y:S01]  /*5bd0*/  UVIRTCOUNT.DEALLOC.SMPOOL 0x80 ;  /* 0x000000800000784c */ /* 0x000fe20000000000 */
[----:B--2---:R-:W-:Y:S02]  /*5be0*/  ULEA UR8, UR8, UR4, 0x18 ;  /* 0x0000000408087291 */ /* 0x004fe4000f8ec0ff */
[----:B------:R-:W-:-:S07]  /*5bf0*/  ULEA UR4, UR18, UR13, 0x3 ;  /* 0x0000000d12047291 */ /* 0x000fce000f8e18ff */
[----:B------:R2:W-:Y:S02]  /*5c00*/  @P0 STS.U8 [UR8+0x1c], R0 ;  /* 0x00001c00ff000988 */ /* 0x0005e40008000008 */
[----:B------:R-:W4:Y:S02]  /*5c10*/  SYNCS.PHASECHK.TRANS64.TRYWAIT P0, [UR4], R2 ;  /* 0x00000002ff0075a7 */ /* 0x000f240008001104 */
[----:B--2-4-:R-:W-:Y:S05]  /*5c20*/  @!P0 BRA `(.L_x_118) ;  /* 0x0000004400848947 */ /* 0x014fea0003800000 */
.L_x_273:
[----:B------:R-:W-:-:S04]  /*5c30*/  UIADD3 UR4, UPT, UPT, UR18, 0x1, URZ ;  /* 0x0000000112047890 */ /* 0x000fc8000fffe0ff */
[----:B------:R-:W-:-:S04]  /*5c40*/  UISETP.NE.AND UP0, UPT, UR4, 0x4, UPT ;  /* 0x000000040400788c */ /* 0x000fc8000bf05270 */
[----:B------:R-:W-:Y:S02]  /*5c50*/  USEL UR6, URZ, 0x1, UP0 ;  /* 0x00000001ff067887 */ /* 0x000fe40008000000 */
[----:B------:R-:W-:-:S04]  /*5c60*/  USEL UR4, UR4, URZ, UP0 ;  /* 0x000000ff04047287 */ /* 0x000fc80008000000 */
[----:B-1----:R-:W-:Y:S01]  /*5c70*/  ULEA UR5, UR4, UR13, 0x3 ;  /* 0x0000000d04057291 */ /* 0x002fe2000f8e18ff */
[----:B--2---:R-:W-:-:S04]  /*5c80*/  LOP3.LUT R2, R11, UR6, RZ, 0x3c, !PT ;  /* 0x000000060b027c12 */ /* 0x004fc8000f8e3cff */
[----:B------:R-:W-:-:S04]  /*5c90*/  SHF.L.U32 R3, R2, 0x1f, RZ ;  /* 0x0000001f02037819 */ /* 0x000fc800000006ff */
[----:B------:R-:W1:Y:S02]  /*5ca0*/  SYNCS.PHASECHK.TRANS64.TRYWAIT P0, [UR5], R3 ;  /* 0x00000003ff0075a7 */ /* 0x000e640008001105 */
[----:B-1----:R-:W-:Y:S05]  /*5cb0*/  @!P0 BRA `(.L_x_119) ;  /* 0x0000004400788947 */ /* 0x002fea0003800000 */
.L_x_275:
        /* <DEDUP_REMOVED lines=9> */
.L_x_277:
[----:B------:R-:W-:-:S04]  /*5d50*/  UIADD3 UR4, UPT, UPT, UR4, 0x1, URZ ;  /* 0x0000000104047890 */ /* 0x000fc8000fffe0ff */
[----:B------:R-:W-:-:S04]  /*5d60*/  UISETP.NE.AND UP0, UPT, UR4, 0x4, UPT ;  /* 0x000000040400788c */ /* 0x000fc8000bf05270 */
[----:B------:R-:W-:Y:S02]  /*5d70*/  USEL UR5, URZ, 0x1, UP0 ;  /* 0x00000001ff057887 */ /* 0x000fe40008000000 */
[----:B------:R-:W-:-:S04]  /*5d80*/  USEL UR4, UR4, URZ, UP0 ;  /* 0x000000ff04047287 */ /* 0x000fc80008000000 */
[----:B------:R-:W-:Y:S01]  /*5d90*/  ULEA UR4, UR4, UR13, 0x3 ;  /* 0x0000000d04047291 */ /* 0x000fe2000f8e18ff */
[----:B------:R-:W-:-:S04]  /*5da0*/  LOP3.LUT R2, R2, UR5, RZ, 0x3c, !PT ;  /* 0x0000000502027c12 */ /* 0x000fc8000f8e3cff */
[----:B------:R-:W-:-:S04]  /*5db0*/  SHF.L.U32 R2, R2, 0x1f, RZ ;  /* 0x0000001f02027819 */ /* 0x000fc800000006ff */
[----:B------:R-:W2:Y:S02]  /*5dc0*/  SYNCS.PHASECHK.TRANS64.TRYWAIT P0, [UR4], R2 ;  /* 0x00000002ff0075a7 */ /* 0x000ea40008001104 */
[----:B--2---:R-:W-:Y:S05]  /*5dd0*/  @!P0 BRA `(.L_x_121) ;  /* 0x0000004400608947 */ /* 0x004fea0003800000 */
.L_x_279:
[----:B------:R-:W-:Y:S01]  /*5de0*/  NOP ;  /* 0x0000000000007918 */ /* 0x000fe20000000000 */
[----:B-1----:R-:W1:Y:S01]  /*5df0*/  LDS R0, [UR8+0x14] ;  /* 0x00001408ff007984 */ /* 0x002e620008000800 */
[----:B------:R-:W-:Y:S01]  /*5e00*/  ULOP3.LUT UR4, UR24, 0xffff, URZ, 0xc0, !UPT ;  /* 0x0000ffff18047892 */ /* 0x000fe2000f8ec0ff */
[----:B------:R-:W-:Y:S01]  /*5e10*/  UMOV UR5, 0xffff ;  /* 0x0000ffff00057882 */ /* 0x000fe20000000000 */
[----:B------:R-:W-:Y:S02]  /*5e20*/  UMOV UR6, 0x1 ;  /* 0x0000000100067882 */ /* 0x000fe40000000000 */
[----:B------:R-:W-:-:S04]  /*5e30*/  USHF.R.U32.HI UR4, URZ, 0x5, UR4 ;  /* 0x00000005ff047899 */ /* 0x000fc80008011604 */
[----:B------:R-:W-:Y:S02]  /*5e40*/  USHF.L.U32 UR5, UR5, UR4, URZ ;  /* 0x0000000405057299 */ /* 0x000fe400080006ff */
[----:B------:R-:W-:-:S04]  /*5e50*/  USHF.L.U32 UR4, UR6, UR4, URZ ;  /* 0x0000000406047299 */ /* 0x000fc800080006ff */
[----:B-1----:R-:W-:-:S04]  /*5e60*/  LOP3.LUT R0, R0, UR5, RZ, 0xc0, !PT ;  /* 0x0000000500007c12 */ /* 0x002fc8000f8ec0ff */
[----:B------:R-:W-:-:S13]  /*5e70*/  ISETP.NE.AND P0, PT, R0, UR5, PT ;  /* 0x0000000500007c0c */ /* 0x000fda000bf05270 */
[----:B------:R-:W-:Y:S05]  /*5e80*/  @P0 BRA `(.L_x_122) ;  /* 0x0000000000580947 */ /* 0x000fea0003800000 */
[----:B------:R-:W1:Y:S02]  /*5e90*/  LDS R0, [UR8+0x18] ;  /* 0x00001808ff007984 */ /* 0x000e640008000800 */
[----:B-1----:R-:W-:-:S04]  /*5ea0*/  LOP3.LUT R0, R0, UR4, RZ, 0xc0, !PT ;  /* 0x0000000400007c12 */ /* 0x002fc8000f8ec0ff */
[----:B------:R-:W-:-:S13]  /*5eb0*/  ISETP.NE.AND P0, PT, R0, UR4, PT ;  /* 0x0000000400007c0c */ /* 0x000fda000bf05270 */
[----:B------:R-:W-:Y:S05]  /*5ec0*/  @P0 BRA `(.L_x_123) ;  /* 0x00000000003c0947 */ /* 0x000fea0003800000 */
[----:B------:R-:W1:Y:S01]  /*5ed0*/  S2R R2, SR_LANEID ;  /* 0x0000000000027919 */ /* 0x000e620000000000 */
[----:B------:R-:W-:-:S06]  /*5ee0*/  ULOP3.LUT UR5, URZ, UR5, URZ, 0x33, !UPT ;  /* 0x00000005ff057292 */ /* 0x000fcc000f8e33ff */
[----:B------:R-:W-:-:S04]  /*5ef0*/  IMAD.U32 R0, RZ, RZ, UR5 ;  /* 0x00000005ff007e24 */ /* 0x000fc8000f8e00ff */
[----:B------:R2:W4:Y:S02]  /*5f00*/  REDUX UR7, R0 ;  /* 0x00000000000773c4 */ /* 0x0005240000000000 */
[----:B------:R1:W-:Y:S01]  /*5f10*/  UTCATOMSWS.AND URZ, UR5 ;  /* 0x0000000500ff79e3 */ /* 0x0003e20008000000 */
[----:B--2---:R-:W-:Y:S01]  /*5f20*/  LOP3.LUT R0, RZ, UR4, RZ, 0x33, !PT ;  /* 0x00000004ff007c12 */ /* 0x004fe2000f8e33ff */
[----:B------:R-:W-:Y:S02]  /*5f30*/  VOTEU.ANY UR4, UPT, PT ;  /* 0x0000000000047886 */ /* 0x000fe400038e0100 */
[----:B------:R-:W-:Y:S02]  /*5f40*/  UFLO.U32 UR4, UR4 ;  /* 0x00000004000472bd */ /* 0x000fe400080e0000 */
[----:B------:R-:W2:Y:S04]  /*5f50*/  REDUX UR6, R0 ;  /* 0x00000000000673c4 */ /* 0x000ea80000000000 */
[----:B-1----:R-:W-:-:S02]  /*5f60*/  ISETP.EQ.U32.AND P0, PT, R2, UR4, PT ;  /* 0x0000000402007c0c */ /* 0x002fc4000bf02070 */
[----:B----4-:R-:W-:-:S11]  /*5f70*/  MOV R2, UR7 ;  /* 0x0000000700027c02 */ /* 0x010fd60008000f00 */
[----:B------:R1:W-:Y:S01]  /*5f80*/  @P0 ATOMS.AND RZ, [UR8+0x14], R2 ;  /* 0x00001402ffff098c */ /* 0x0003e2000a800008 */
[----:B--2---:R-:W-:-:S05]  /*5f90*/  IMAD.U32 R0, RZ, RZ, UR6 ;  /* 0x00000006ff007e24 */ /* 0x004fca000f8e00ff */
[----:B------:R1:W-:Y:S01]  /*5fa0*/  @P0 ATOMS.AND RZ, [UR8+0x18], R0 ;  /* 0x00001800ffff098c */ /* 0x0003e2000a800008 */
[----:B------:R-:W-:Y:S05]  /*5fb0*/  BRA `(.L_x_124) ;  /* 0x0000000000147947 */ /* 0x000fea0003800000 */
.L_x_123:
[----:B------:R-:W-:Y:S02]  /*5fc0*/  MOV R2, 0x5fe0 ;  /* 0x00005fe000027802 */ /* 0x000fe40000000f00 */
[----:B---3-5:R-:W-:Y:S05]  /*5fd0*/  CALL.REL.NOINC `($__internal_0_$__cuda_sm10x_tcgen05_guardrail_trap_col_being_dealloced_not_returned_by_alloc) ;  /* 0x00000044007c7944 */ /* 0x028fea0003c00000 */
[----:B------:R-:W-:Y:S05]  /*5fe0*/  BRA `(.L_x_124) ;  /* 0x0000000000087947 */ /* 0x000fea0003800000 */
.L_x_122:
[----:B------:R-:W-:Y:S02]  /*5ff0*/  MOV R2, 0x6010 ;  /* 0x0000601000027802 */ /* 0x000fe40000000f00 */
[----:B---3-5:R-:W-:Y:S05]  /*6000*/  CALL.REL.NOINC `($__internal_2_$__cuda_sm10x_tcgen05_guardrail_trap_unallocated_columns_being_dealloced) ;  /* 0x0000004400887944 */ /* 0x028fea0003c00000 */
.L_x_124:
[----:B------:R-:W-:Y:S01]  /*6010*/  NOP ;  /* 0x0000000000007918 */ /* 0x000fe20000000000 */
[----:B------:R-:W-:Y:S05]  /*6020*/  EXIT ;  /* 0x000000000000794d */ /* 0x000fea0003800000 */
.L_x_106:
[----:B------:R-:W-:-:S09]  /*6030*/  UISETP.NE.OR UP0, UPT, UR22, 0x3, !UP3 ;  /* 0x000000031600788c */ /* 0x000fd2000df05670 */
[----:B------:R-:W-:Y:S05]  /*6040*/  BRA.U UP0, `(.L_x_125) ;  /* 0x0000000d00087547 */ /* 0x000fea000b800000 */
[----:B------:R-:W2:Y:S01]  /*6050*/  LDCU UR26, c[0x0][0x370] ;  /* 0x00006e00ff1a77ac */ /* 0x000ea20008000800 */
[----:B------:R-:W3:Y:S01]  /*6060*/  LDC.64 R16, c[0x0][0x348] ;  /* 0x0000d200ff107b82 */ /* 0x000ee20000000a00 */
[----:B------:R-:W-:Y:S02]  /*6070*/  HFMA2 R13, -RZ, RZ, 0, 0 ;  /* 0x00000000ff0d7431 */ /* 0x000fe400000001ff */
[----:B------:R-:W-:Y:S01]  /*6080*/  IMAD.MOV.U32 R15, RZ, RZ, 0x1 ;  /* 0x00000001ff0f7424 */ /* 0x000fe200078e00ff */
[----:B------:R-:W2:Y:S01]  /*6090*/  LDCU.128 UR28, c[0x0][0xb10] ;  /* 0x00016200ff1c77ac */ /* 0x000ea20008000c00 */
[----:B------:R-:W-:Y:S01]  /*60a0*/  IMAD.MOV.U32 R14, RZ, RZ, RZ ;  /* 0x000000ffff0e7224 */ /* 0x000fe200078e00ff */
[----:B------:R-:W-:Y:S01]  /*60b0*/  MOV R7, 0x1000 ;  /* 0x0000100000077802 */ /* 0x000fe20000000f00 */
[----:B------:R-:W4:Y:S01]  /*60c0*/  LDCU UR25, c[0x0][0x374] ;  /* 0x00006e80ff1977ac */ /* 0x000f220008000800 */
[----:B------:R-:W1:Y:S01]  /*60d0*/  LDC.64 R2, c[0x0][0x888] ;  /* 0x00022200ff027b82 */ /* 0x000e620000000a00 */
[----:B------:R-:W4:Y:S01]  /*60e0*/  LDCU UR16, c[0x0][0xb0c] ;  /* 0x00016180ff1077ac */ /* 0x000f220008000800 */
[----:B------:R-:W3:Y:S06]  /*60f0*/  LDCU UR35, c[0x0][0xb20] ;  /* 0x00016400ff2377ac */ /* 0x000eec0008000800 */
[----:B------:R-:W1:Y:S01]  /*6100*/  LDC.64 R4, c[0x0][0x890] ;  /* 0x00022400ff047b82 */ /* 0x000e620000000a00 */
[----:B------:R-:W3:Y:S01]  /*6110*/  LDCU UR4, c[0x0][0xb30] ;  /* 0x00016600ff0477ac */ /* 0x000ee20008000800 */
[----:B------:R-:W-:Y:S01]  /*6120*/  UMOV UR17, 0x400 ;  /* 0x0000040000117882 */ /* 0x000fe20000000000 */
[----:B--2---:R-:W-:-:S02]  /*6130*/  UIMAD.WIDE.U32 UR32, UR26, UR28, URZ ;  /* 0x0000001c1a2072a5 */ /* 0x004fc4000f8e00ff */
[----:B----4-:R-:W-:Y:S02]  /*6140*/  UIMAD.WIDE.U32 UR6, UR25, UR31, URZ ;  /* 0x0000001f190672a5 */ /* 0x010fe4000f8e00ff */
[----:B------:R-:W-:Y:S02]  /*6150*/  ULEA UR17, UR48, UR17, 0x18 ;  /* 0x0000001130117291 */ /* 0x000fe4000f8ec0ff */
[----:B------:R-:W-:Y:S02]  /*6160*/  UPLOP3.LUT UP3, UPT, UPT, UPT, UPT, 0x40, 0x4 ;  /* 0x000000000004789c */ /* 0x000fe40003f6e870 */
[----:B------:R-:W-:Y:S01]  /*6170*/  UIADD3 UR5, UPT, UPT, UR17, 0x360, URZ ;  /* 0x0000036011057890 */ /* 0x000fe2000fffe0ff */
[----:B------:R-:W-:Y:S01]  /*6180*/  UMOV UR32, UR33 ;  /* 0x0000002100207c82 */ /* 0x000fe20008000000 */
[----:B------:R-:W-:Y:S01]  /*6190*/  UMOV UR27, UR7 ;  /* 0x00000007001b7c82 */ /* 0x000fe20008000000 */
[----:B------:R-:W-:Y:S02]  /*61a0*/  UISETP.GE.AND UP0, UPT, UR40, 0x1, UPT ;  /* 0x000000012800788c */ /* 0x000fe4000bf06270 */
[----:B------:R-:W-:Y:S01]  /*61b0*/  UISETP.NE.AND UP4, UPT, UR40, 0x1, UPT ;  /* 0x000000012800788c */ /* 0x000fe2000bf85270 */
[----:B------:R-:W2:Y:S01]  /*61c0*/  LDCU.64 UR14, c[0x0][0xb28] ;  /* 0x00016500ff0e77ac */ /* 0x000ea20008000a00 */
[----:B------:R-:W-:-:S02]  /*61d0*/  UISETP.NE.AND UP6, UPT, UR16, 0x1, UPT ;  /* 0x000000011000788c */ /* 0x000fc4000bfc5270 */
[----:B------:R-:W-:Y:S02]  /*61e0*/  UISETP.NE.AND UP5, UPT, UR30, 0x1, UPT ;  /* 0x000000011e00788c */ /* 0x000fe4000bfa5270 */
[----:B------:R-:W-:Y:S02]  /*61f0*/  UPRMT UR48, UR48, 0x654, UR5 ;  /* 0x0000065430307896 */ /* 0x000fe40008000005 */
[----:B------:R-:W-:Y:S02]  /*6200*/  USHF.R.U32.HI UR32, URZ, UR29, UR32 ;  /* 0x0000001dff207299 */ /* 0x000fe40008011620 */
[----:B---3--:R-:W-:Y:S02]  /*6210*/  USHF.R.U32.HI UR27, URZ, UR35, UR27 ;  /* 0x00000023ff1b7299 */ /* 0x008fe4000801161b */
[----:B------:R-:W-:-:S11]  /*6220*/  UISETP.NE.AND UP2, UPT, UR4, 0x1, UPT ;  /* 0x000000010400788c */ /* 0x000fd6000bf45270 */
.L_x_133:
[C---:B------:R-:W-:Y:S02]  /*6230*/  LEA R12, R14.reuse, UR17, 0x3 ;  /* 0x000000110e0c7c11 */ /* 0x040fe4000f8e18ff */
[----:B------:R-:W-:Y:S02]  /*6240*/  SHF.L.U32 R0, R13, 0x1f, RZ ;  /* 0x0000001f0d007819 */ /* 0x000fe400000006ff */
[----:B------:R-:W-:Y:S02]  /*6250*/  LEA R8, R14, UR17, 0x4 ;  /* 0x000000110e087c11 */ /* 0x000fe4000f8e20ff */
[----:B---3--:R-:W3:Y:S02]  /*6260*/  SYNCS.PHASECHK.TRANS64.TRYWAIT P0, [R12+URZ+0x380], R0 ;  /* 0x000380000c0075a7 */ /* 0x008ee400080011ff */
[----:B---3--:R-:W-:Y:S05]  /*6270*/  @!P0 BRA `(.L_x_126) ;  /* 0x0000004000508947 */ /* 0x008fea0003800000 */
.L_x_280:
[----:B------:R-:W4:Y:S01]  /*6280*/  LDS.128 R8, [R8+0x410] ;  /* 0x0004100008087984 */ /* 0x000f220000000c00 */
[----:B------:R-:W-:Y:S01]  /*6290*/  UISETP.GE.AND UP0, UPT, UR40, 0x1, UPT ;  /* 0x000000012800788c */ /* 0x000fe2000bf06270 */
[----:B------:R-:W-:Y:S01]  /*62a0*/  @!PT LDS RZ, [RZ] ;  /* 0x00000000fffff984 */ /* 0x000fe20000000800 */
[----:B------:R-:W-:Y:S01]  /*62b0*/  @!PT LDS RZ, [RZ] ;  /* 0x00000000fffff984 */ /* 0x000fe20000000800 */
[----:B------:R-:W-:Y:S01]  /*62c0*/  @!PT LDS RZ, [RZ] ;  /* 0x00000000fffff984 */ /* 0x000fe20000000800 */
[----:B------:R-:W-:Y:S01]  /*62d0*/  @!PT LDS RZ, [RZ] ;  /* 0x00000000fffff984 */ /* 0x000fe20000000800 */
[----:B------:R1:W-:Y:S06]  /*62e0*/  MEMBAR.ALL.CTA ;  /* 0x0000000000007992 */ /* 0x0003ec0000008000 */
[----:B-1----:R-:W1:Y:S01]  /*62f0*/  FENCE.VIEW.ASYNC.S ;  /* 0x00000000000073c6 */ /* 0x002e620000000000 */
[----:B----4-:R-:W-:Y:S11]  /*6300*/  LOP3.LUT P0, RZ, R10, 0x1, RZ, 0xc0, !PT ;  /* 0x000000010aff7812 */ /* 0x010ff6000780c0ff */
[----:B------:R-:W-:Y:S02]  /*6310*/  @!UPT UIADD3 URZ, UPT, UPT, URZ, URZ, URZ ;  /* 0x000000fffffff290 */ /* 0x000fe4000fffe0ff */
[----:B-1----:R-:W-:Y:S01]  /*6320*/  VOTEU.ANY UP1, P0 ;  /* 0x0000000000ff7886 */ /* 0x002fe20000020100 */
[----:B------:R-:W-:Y:S11]  /*6330*/  PLOP3.LUT P0, PT, PT, PT, UP1, 0x80, 0x8 ;  /* 0x000000000008781c */ /* 0x000ff60003f0f018 */
[----:B------:R-:W-:Y:S02]  /*6340*/  @!UPT UIADD3 URZ, UPT, UPT, URZ, URZ, URZ ;  /* 0x000000fffffff290 */ /* 0x000fe4000fffe0ff */
[----:B---3--:R-:W-:Y:S02]  /*6350*/  @P0 SHF.R.U32.HI R0, RZ, 0x10, R9 ;  /* 0x00000010ff000819 */ /* 0x008fe40000011609 */
[----:B------:R-:W-:Y:S02]  /*6360*/  @P0 MOV R6, R8 ;  /* 0x0000000800060202 */ /* 0x000fe40000000f00 */
[----:B------:R-:W-:Y:S01]  /*6370*/  @P0 R2UR UR4, R0 ;  /* 0x00000000000402ca */ /* 0x000fe200000e0000 */
[----:B------:R-:W-:Y:S01]  /*6380*/  VIADD R0, R12, 0x390 ;  /* 0x000003900c007836 */ /* 0x000fe20000000000 */
[----:B------:R-:W-:Y:S02]  /*6390*/  @P0 LOP3.LUT R8, R9, 0xffff, RZ, 0xc0, !PT ;  /* 0x0000ffff09080812 */ /* 0x000fe400078ec0ff */
[----:B------:R-:W-:Y:S02]  /*63a0*/  @P0 R2UR UR6, R6 ;  /* 0x00000000060602ca */ /* 0x000fe400000e0000 */
[----:B------:R-:W-:Y:S02]  /*63b0*/  PRMT R0, RZ, 0x654, R0 ;  /* 0x00000654ff007816 */ /* 0x000fe40000000000 */
[----:B------:R-:W-:Y:S02]  /*63c0*/  @P0 R2UR UR5, R8 ;  /* 0x00000000080502ca */ /* 0x000fe400000e0000 */
[----:B------:R1:W-:Y:S03]  /*63d0*/  SYNCS.ARRIVE.TRANS64.RED.A1T0 RZ, [R0+URZ], RZ ;  /* 0x000000ff00ff79a7 */ /* 0x0003e600081004ff */
[----:B------:R-:W-:Y:S04]  /*63e0*/  @UP1 UMOV UR24, UR4 ;  /* 0x0000000400181c82 */ /* 0x000fe80008000000 */
[----:B------:R-:W-:Y:S04]  /*63f0*/  @UP1 UMOV UR13, UR6 ;  /* 0x00000006000d1c82 */ /* 0x000fe80008000000 */
[----:B------:R-:W-:Y:S01]  /*6400*/  @UP1 UMOV UR7, UR5 ;  /* 0x0000000500071c82 */ /* 0x000fe20008000000 */
[----:B------:R-:W-:Y:S05]  /*6410*/  BRA.U !UP0, `(.L_x_127) ;  /* 0x0000000108a47547 */ /* 0x000fea000b800000 */
[----:B------:R-:W-:Y:S02]  /*6420*/  UIMAD.WIDE.U32 UR10, UR7, UR31, URZ ;  /* 0x0000001f070a72a5 */ /* 0x000fe4000f8e00ff */
[----:B------:R-:W-:Y:S02]  /*6430*/  UIMAD.WIDE.U32 UR18, UR13, UR28, URZ ;  /* 0x0000001c0d1272a5 */ /* 0x000fe4000f8e00ff */
[----:B------:R-:W-:Y:S02]  /*6440*/  USEL UR4, UR25, UR27, !UP5 ;  /* 0x0000001b19047287 */ /* 0x000fe4000e800000 */
[----:B------:R-:W-:Y:S02]  /*6450*/  USEL UR8, UR26, UR32, !UP6 ;  /* 0x000000201a087287 */ /* 0x000fe4000f000000 */
[----:B--2---:R-:W-:Y:S02]  /*6460*/  UIMAD.WIDE.U32 UR20, UR4, UR14, URZ ;  /* 0x0000000e041472a5 */ /* 0x004fe4000f8e00ff */
[----:B------:R-:W-:Y:S01]  /*6470*/  UIMAD.WIDE.U32 UR22, UR8, UR14, URZ ;  /* 0x0000000e081672a5 */ /* 0x000fe2000f8e00ff */
[----:B------:R-:W-:Y:S02]  /*6480*/  UMOV UR5, UR11 ;  /* 0x0000000b00057c82 */ /* 0x000fe40008000000 */
[----:B------:R-:W-:Y:S03]  /*6490*/  USHF.R.U32.HI UR6, URZ, UR35, UR5 ;  /* 0x00000023ff067299 */ /* 0x000fe60008011605 */
[----:B------:R-:W-:Y:S01]  /*64a0*/  UMOV UR5, UR19 ;  /* 0x0000001300057c82 */ /* 0x000fe20008000000 */
[----:B------:R-:W-:Y:S02]  /*64b0*/  USEL UR6, UR7, UR6, !UP5 ;  /* 0x0000000607067287 */ /* 0x000fe4000e800000 */
[----:B------:R-:W-:Y:S02]  /*64c0*/  USHF.R.U32.HI UR9, URZ, UR29, UR5 ;  /* 0x0000001dff097299 */ /* 0x000fe40008011605 */
[----:B------:R-:W-:Y:S01]  /*64d0*/  UIMAD.WIDE.U32 UR10, UR6, UR14, URZ ;  /* 0x0000000e060a72a5 */ /* 0x000fe2000f8e00ff */
[----:B------:R-:W-:Y:S02]  /*64e0*/  UMOV UR5, UR21 ;  /* 0x0000001500057c82 */ /* 0x000fe40008000000 */
[----:B------:R-:W-:Y:S03]  /*64f0*/  @UP4 USHF.R.U32.HI UR4, URZ, UR15, UR5 ;  /* 0x0000000fff044299 */ /* 0x000fe60008011605 */
[----:B------:R-:W-:Y:S01]  /*6500*/  UMOV UR5, UR23 ;  /* 0x0000001700057c82 */ /* 0x000fe20008000000 */
[----:B------:R-:W-:Y:S02]  /*6510*/  UIMAD UR4, UR40, UR4, URZ ;  /* 0x00000004280472a4 */ /* 0x000fe4000f8e02ff */
[----:B------:R-:W-:Y:S02]  /*6520*/  @UP4 USHF.R.U32.HI UR8, URZ, UR15, UR5 ;  /* 0x0000000fff084299 */ /* 0x000fe40008011605 */
[----:B------:R-:W-:Y:S02]  /*6530*/  USEL UR5, UR13, UR9, !UP6 ;  /* 0x000000090d057287 */ /* 0x000fe4000f000000 */
[----:B------:R-:W-:Y:S02]  /*6540*/  UIMAD UR9, UR40, UR8, URZ ;  /* 0x00000008280972a4 */ /* 0x000fe4000f8e02ff */
[----:B------:R-:W-:Y:S03]  /*6550*/  UISETP.GE.AND UP0, UPT, UR6, UR4, UPT ;  /* 0x000000040600728c */ /* 0x000fe6000bf06270 */
[----:B------:R-:W-:Y:S01]  /*6560*/  UMOV UR4, UR11 ;  /* 0x0000000b00047c82 */ /* 0x000fe20008000000 */
[----:B------:R-:W-:Y:S02]  /*6570*/  UISETP.GE.OR UP0, UPT, UR5, UR9, UP0 ;  /* 0x000000090500728c */ /* 0x000fe40008706670 */
[----:B------:R-:W-:Y:S02]  /*6580*/  USHF.R.U32.HI UR4, URZ, UR15, UR4 ;  /* 0x0000000fff047299 */ /* 0x000fe40008011604 */
[----:B------:R-:W-:Y:S02]  /*6590*/  UIMAD.WIDE.U32 UR10, UR5, UR14, URZ ;  /* 0x0000000e050a72a5 */ /* 0x000fe4000f8e00ff */
[----:B------:R-:W-:Y:S04]  /*65a0*/  USEL UR12, UR6, UR4, !UP4 ;  /* 0x00000004060c7287 */ /* 0x000fe8000e000000 */
[----:B------:R-:W-:Y:S01]  /*65b0*/  UIADD3 UR9, UPT, UPT, -UR12, URZ, URZ ;  /* 0x000000ff0c097290 */ /* 0x000fe2000fffe1ff */
[----:B------:R-:W-:Y:S02]  /*65c0*/  @!UP0 UMOV UR4, UR11 ;  /* 0x0000000b00048c82 */ /* 0x000fe40008000000 */
[----:B------:R-:W-:Y:S02]  /*65d0*/  @!UP0 USHF.R.U32.HI UR4, URZ, UR15, UR4 ;  /* 0x0000000fff048299 */ /* 0x000fe40008011604 */
[----:B------:R-:W-:Y:S02]  /*65e0*/  UIMAD UR9, UR40, UR9, UR6 ;  /* 0x00000009280972a4 */ /* 0x000fe4000f8e0206 */
[----:B------:R-:W-:Y:S04]  /*65f0*/  @!UP0 USEL UR4, UR5, UR4, !UP4 ;  /* 0x0000000405048287 */ /* 0x000fe8000e000000 */
[----:B------:R-:W-:Y:S02]  /*6600*/  @!UP0 UIMAD UR9, UR8, UR9, UR4 ;  /* 0x00000009080982a4 */ /* 0x000fe4000f8e0204 */
[----:B------:R-:W-:Y:S02]  /*6610*/  @!UP0 UIADD3 UR10, UPT, UPT, UR12, -UR4, URZ ;  /* 0x800000040c0a8290 */ /* 0x000fe4000fffe0ff */
[----:B------:R-:W-:Y:S02]  /*6620*/  UIADD3 UR4, UPT, UPT, -UR5, URZ, URZ ;  /* 0x000000ff05047290 */ /* 0x000fe4000fffe1ff */
[----:B------:R-:W-:Y:S02]  /*6630*/  UIADD3 UR8, UPT, UPT, -UR6, URZ, URZ ;  /* 0x000000ff06087290 */ /* 0x000fe4000fffe1ff */
[----:B------:R-:W-:Y:S02]  /*6640*/  @!UP0 UIMAD UR6, UR10, UR40, UR5 ;  /* 0x000000280a0682a4 */ /* 0x000fe4000f8e0205 */
[----:B------:R-:W-:Y:S02]  /*6650*/  UIMAD UR13, UR16, UR4, UR13 ;  /* 0x00000004100d72a4 */ /* 0x000fe4000f8e020d */
[----:B------:R-:W-:Y:S01]  /*6660*/  UIMAD UR7, UR30, UR8, UR7 ;  /* 0x000000081e0772a4 */ /* 0x000fe2000f8e0207 */
[----:B------:R-:W-:Y:S02]  /*6670*/  @!UP0 UMOV UR5, UR9 ;  /* 0x0000000900058c82 */ /* 0x000fe40008000000 */
[----:B------:R-:W-:Y:S02]  /*6680*/  UIMAD UR13, UR5, UR16, UR13 ;  /* 0x00000010050d72a4 */ /* 0x000fe4000f8e020d */
[----:B------:R-:W-:Y:S11]  /*6690*/  UIMAD UR7, UR6, UR30, UR7 ;  /* 0x0000001e060772a4 */ /* 0x000ff6000f8e0207 */
[----:B------:R-:W-:Y:S01]  /*66a0*/  @!UPT UIADD3 URZ, UPT, UPT, URZ, URZ, URZ ;  /* 0x000000fffffff290 */ /* 0x000fe2000fffe0ff */
.L_x_127:
[----:B------:R-:W3:Y:S01]  /*66b0*/  @!UP2 LDCU.128 UR20, c[0x0][0xb10] ;  /* 0x00016200ff14a7ac */ /* 0x000ee20008000c00 */
[C---:B------:R-:W-:Y:S02]  /*66c0*/  ISETP.NE.U32.AND P1, PT, R4.reuse, RZ, PT ;  /* 0x000000ff0400720c */ /* 0x040fe40003f25070 */
[----:B------:R-:W-:Y:S02]  /*66d0*/  ISETP.NE.U32.AND P0, PT, R4, RZ, PT ;  /* 0x000000ff0400720c */ /* 0x000fe40003f05070 */
[C---:B------:R-:W-:Y:S02]  /*66e0*/  ISETP.NE.AND.EX P1, PT, R5.reuse, RZ, PT, P1 ;  /* 0x000000ff0500720c */ /* 0x040fe40003f25310 */
[----:B------:R-:W-:Y:S01]  /*66f0*/  ISETP.NE.AND.EX P0, PT, R5, RZ, PT, P0 ;  /* 0x000000ff0500720c */ /* 0x000fe20003f05300 */
[----:B------:R-:W4:Y:S01]  /*6700*/  @!UP2 LDCU UR5, c[0x0][0xb0c] ;  /* 0x00016180ff05a7ac */ /* 0x000f220008000800 */
[----:B------:R-:W-:Y:S01]  /*6710*/  SHF.L.U32 R6, R15, 0x1f, RZ ;  /* 0x0000001f0f067819 */ /* 0x000fe200000006ff */
[----:B---3--:R-:W-:Y:S07]  /*6720*/  UIMAD.WIDE.U32 UR8, UR13, UR20, URZ ;  /* 0x000000140d0872a5 */ /* 0x008fee000f8e00ff */
[----:B------:R-:W-:Y:S01]  /*6730*/  @!UP2 UMOV UR4, UR9 ;  /* 0x000000090004ac82 */ /* 0x000fe20008000000 */
[----:B----4-:R-:W-:Y:S02]  /*6740*/  @!UP2 UISETP.NE.AND UP0, UPT, UR5, 0x1, UPT ;  /* 0x000000010500a88c */ /* 0x010fe4000bf05270 */
[----:B------:R-:W-:Y:S02]  /*6750*/  @!UP2 USHF.R.U32.HI UR4, URZ, UR21, UR4 ;  /* 0x00000015ff04a299 */ /* 0x000fe40008011604 */
[----:B------:R-:W-:Y:S02]  /*6760*/  UIMAD.WIDE.U32 UR8, UR7, UR23, URZ ;  /* 0x00000017070872a5 */ /* 0x000fe4000f8e00ff */
[----:B------:R-:W-:Y:S02]  /*6770*/  @!UP2 USEL UR10, UR13, UR4, !UP0 ;  /* 0x000000040d0aa287 */ /* 0x000fe4000c000000 */
[----:B------:R-:W-:Y:S03]  /*6780*/  @!UP2 UISETP.NE.AND UP0, UPT, UR22, 0x1, UPT ;  /* 0x000000011600a88c */ /* 0x000fe6000bf05270 */
[----:B------:R-:W-:Y:S02]  /*6790*/  @!UP2 UMOV UR6, UR9 ;  /* 0x000000090006ac82 */ /* 0x000fe40008000000 */
[----:B------:R-:W3:Y:S02]  /*67a0*/  @!UP2 LDCU UR4, c[0x0][0xb20] ;  /* 0x00016400ff04a7ac */ /* 0x000ee40008000800 */
[----:B---3--:R-:W-:Y:S04]  /*67b0*/  @!UP2 USHF.R.U32.HI UR6, URZ, UR4, UR6 ;  /* 0x00000004ff06a299 */ /* 0x008fe80008011606 */
[----:B------:R-:W-:Y:S04]  /*67c0*/  @!UP2 USEL UR6, UR7, UR6, !UP0 ;  /* 0x000000060706a287 */ /* 0x000fe8000c000000 */
[----:B------:R-:W-:Y:S02]  /*67d0*/  @!UP2 UIADD3 UR4, UPT, UPT, -UR10, UR6, URZ ;  /* 0x000000060a04a290 */ /* 0x000fe4000fffe1ff */
[----:B------:R-:W-:Y:S02]  /*67e0*/  @!UP2 UIADD3 UR6, UPT, UPT, UR10, -UR6, URZ ;  /* 0x800000060a06a290 */ /* 0x000fe4000fffe0ff */
[----:B------:R-:W-:Y:S02]  /*67f0*/  @!UP2 UIMAD UR13, UR4, UR5, UR13 ;  /* 0x00000005040da2a4 */ /* 0x000fe4000f8e020d */
[----:B------:R-:W-:Y:S01]  /*6800*/  @!UP2 UIMAD UR7, UR6, UR22, UR7 ;  /* 0x000000160607a2a4 */ /* 0x000fe2000f8e0207 */
[----:B------:R-:W-:Y:S11]  /*6810*/  BRA.U UP3, `(.L_x_128) ;  /* 0x0000000103107547 */ /* 0x000ff6000b800000 */
[----:B------:R-:W-:Y:S04]  /*6820*/  MOV R8, UR34 ;  /* 0x0000002200087c02 */ /* 0x000fe80008000f00 */
[----:B------:R-:W-:Y:S04]  /*6830*/  SHF.L.U32 R8, R8, 0x1f, RZ ;  /* 0x0000001f08087819 */ /* 0x000fe800000006ff */
[----:B------:R-:W3:Y:S02]  /*6840*/  SYNCS.PHASECHK.TRANS64.TRYWAIT P2, [UR17+0x378], R8 ;  /* 0x00037808ff0075a7 */ /* 0x000ee40008041111 */
[----:B---3--:R-:W-:Y:S05]  /*6850*/  @!P2 BRA `(.L_x_129) ;  /* 0x0000003800eca947 */ /* 0x008fea0003800000 */
.L_x_128:
[----:B------:R-:W-:Y:S05]  /*6860*/  @!P1 BRA `(.L_x_130) ;  /* 0x0000000000309947 */ /* 0x000fea0003800000 */
[----:B------:R-:W-:Y:S01]  /*6870*/  ISETP.NE.U32.AND P1, PT, R2, RZ, PT ;  /* 0x000000ff0200720c */ /* 0x000fe20003f25070 */
[----:B------:R-:W3:Y:S01]  /*6880*/  LDCU.64 UR4, c[0x0][0x358] ;  /* 0x00006b00ff0477ac */ /* 0x000ee20008000a00 */
[----:B------:R-:W-:Y:S02]  /*6890*/  IMAD.MOV.U32 R79, RZ, RZ, 0x1 ;  /* 0x00000001ff4f7424 */ /* 0x000fe400078e00ff */
[----:B------:R-:W-:Y:S11]  /*68a0*/  ISETP.NE.AND.EX P1, PT, R3, RZ, PT, P1 ;  /* 0x000000ff0300720c */ /* 0x000ff60003f25310 */
[----:B------:R-:W-:Y:S02]  /*68b0*/  @!UPT UIADD3 URZ, UPT, UPT, URZ, URZ, URZ ;  /* 0x000000fffffff290 */ /* 0x000fe4000fffe0ff */
[----:B-1----:R-:W1:Y:S01]  /*68c0*/  @P1 LDC.64 R8, c[0x0][0x888] ;  /* 0x00022200ff081b82 */ /* 0x002e620000000a00 */
[----:B------:R-:W-:Y:S04]  /*68d0*/  @P1 IMAD R0, R4, UR36, RZ ;  /* 0x0000002404001c24 */ /* 0x000fe8000f8e02ff */
[----:B-1----:R-:W-:Y:S04]  /*68e0*/  @P1 IMAD.WIDE R8, R0, 0x4, R8 ;  /* 0x0000000400081825 */ /* 0x002fe800078e0208 */
[----:B------:R-:W-:Y:S01]  /*68f0*/  HFMA2 R0, -RZ, RZ, 0, 5.9604644775390625e-08 ;  /* 0x00000001ff007431 */ /* 0x000fe200000001ff */
[----:B---3-5:R3:W5:Y:S04]  /*6900*/  @P1 LDG.E R39, desc[UR4][R8.64] ;  /* 0x0000000408271981 */ /* 0x028768000c1e1900 */
[----:B------:R-:W-:Y:S01]  /*6910*/  @!P1 PRMT R79, R0, 0x7610, R79 ;  /* 0x00007610004f9816 */ /* 0x000fe2000000004f */
[----:B---3--:R-:W4:Y:S06]  /*6920*/  @!P1 LDC R39, c[0x0][0x880] ;  /* 0x00022000ff279b82 */ /* 0x008f2c0000000800 */
.L_x_130:
[----:B----45:R-:W-:Y:S01]  /*6930*/  @!P0 FSETP.EQ.AND P1, PT, R39, RZ, PT ;  /* 0x000000ff2700820b */ /* 0x030fe20003f22000 */
[----:B------:R-:W-:Y:S01]  /*6940*/  @!UPT UIADD3 URZ, UPT, UPT, URZ, URZ, URZ ;  /* 0x000000fffffff290 */ /* 0x000fe2000fffe0ff */
[----:B------:R-:W-:Y:S11]  /*6950*/  @!P0 BRA `(.L_x_131) ;  /* 0x0000000000188947 */ /* 0x000ff60003800000 */
[----:B------:R-:W-:Y:S02]  /*6960*/  LOP3.LUT P0, RZ, R79, 0xff, RZ, 0xc0, !PT ;  /* 0x000000ff4fff7812 */ /* 0x000fe4000780c0ff */
[----:B------:R-:W-:Y:S04]  /*6970*/  ISETP.NE.U32.AND P1, PT, R2, RZ, PT ;  /* 0x000000ff0200720c */ /* 0x000fe80003f25070 */
[----:B------:R-:W-:Y:S04]  /*6980*/  ISETP.NE.AND.EX P1, PT, R3, RZ, PT, P1 ;  /* 0x000000ff0300720c */ /* 0x000fe80003f25310 */
[----:B------:R-:W-:Y:S03]  /*6990*/  PLOP3.LUT P1, PT, P1, PT, PT, 0x8, 0x80 ;  /* 0x000000000080781c */ /* 0x000fe60000f2e170 */
[----:B------:R-:W-:Y:S11]  /*69a0*/  @P0 FSETP.EQ.AND P1, PT, R39, RZ, PT ;  /* 0x000000ff2700020b */ /* 0x000ff60003f22000 */
[----:B------:R-:W-:Y:S02]  /*69b0*/  @!UPT UIADD3 URZ, UPT, UPT, URZ, URZ, URZ ;  /* 0x000000fffffff290 */ /* 0x000fe4000fffe0ff */
.L_x_131:
[----:B------:R-:W3:Y:S01]  /*69c0*/  SYNCS.PHASECHK.TRANS64.TRYWAIT P0, [UR17+0x368], R6 ;  /* 0x00036806ff0075a7 */ /* 0x000ee20008001111 */
[----:B------:R-:W-:Y:S02]  /*69d0*/  ELECT P2, URZ, PT ;  /* 0x0000000000ff782f */ /* 0x000fe40003840000 */
[----:B------:R-:W-:Y:S01]  /*69e0*/  IADD3 R14, PT, PT, R14, 0x1, RZ ;  /* 0x000000010e0e7810 */ /* 0x000fe20007ffe0ff */
[----:B---3--:R-:W-:Y:S10]  /*69f0*/  @!P0 BRA `(.L_x_132) ;  /* 0x00000038009c8947 */ /* 0x008ff40003800000 */
.L_x_283:
[----:B------:R-:W-:Y:S01]  /*6a00*/  PLOP3.LUT P1, PT, P1, P2, PT, 0xf2, 0x2f ;  /* 0x00000000002f781c */ /* 0x000fe20000f25e72 */
[----:B------:R-:W-:Y:S01]  /*6a10*/  UMOV UR18, 0x0 ;  /* 0x0000000000127882 */ /* 0x000fe20000000000 */
[----:B------:R-:W-:Y:S01]  /*6a20*/  UMOV UR19, 0x10000000 ;  /* 0x1000000000137882 */ /* 0x000fe20000000000 */
[----:B------:R-:W-:Y:S01]  /*6a30*/  UMOV UR12, UR36 ;  /* 0x00000024000c7c82 */ /* 0x000fe20008000000 */
[----:B------:R-:W-:Y:S01]  /*6a40*/  LOP3.LUT R15, R15, 0x1, RZ, 0x3c, !PT ;  /* 0x000000010f0f7812 */ /* 0x000fe200078e3cff */
[----:B------:R-:W-:Y:S01]  /*6a50*/  UPLOP3.LUT UP3, UPT, UPT, UPT, UPT, 0x80, 0x8 ;  /* 0x000000000008789c */ /* 0x000fe20003f6f070 */
[----:B------:R-:W-:Y:S07]  /*6a60*/  UMOV UR36, UR24 ;  /* 0x0000001800247c82 */ /* 0x000fee0008000000 */
[----:B-1----:R-:W-:Y:S01]  /*6a70*/  @!P1 IADD3 R6, P0, PT, R16, 0x580, RZ ;  /* 0x0000058010069810 */ /* 0x002fe20007f1e0ff */
[----:B------:R-:W-:Y:S03]  /*6a80*/  VOTEU.ALL UP0, P1 ;  /* 0x0000000000ff7886 */ /* 0x000fe60000800000 */
[----:B------:R-:W-:Y:S01]  /*6a90*/  @!P1 R2UR UR5, R6 ;  /* 0x00000000060592ca */ /* 0x000fe200000e0000 */
[----:B------:R-:W-:Y:S01]  /*6aa0*/  @!P1 IMAD.X R0, RZ, RZ, R17, P0 ;  /* 0x000000ffff009224 */ /* 0x000fe200000e0611 */
[----:B------:R-:W-:Y:S01]  /*6ab0*/  @!UP0 USHF.L.U32 UR10, UR45, 0x6, URZ ;  /* 0x000000062d0a8899 */ /* 0x000fe200080006ff */
[----:B------:R-:W-:Y:S01]  /*6ac0*/  ISETP.NE.AND P0, PT, R14, 0x2, PT ;  /* 0x000000020e00780c */ /* 0x000fe20003f05270 */
[----:B------:R-:W-:Y:S02]  /*6ad0*/  @!UP0 USHF.L.U32 UR11, UR46, 0x6, URZ ;  /* 0x000000062e0b8899 */ /* 0x000fe400080006ff */
[----:B------:R-:W-:Y:S01]  /*6ae0*/  @!P1 R2UR UR4, R0 ;  /* 0x00000000000492ca */ /* 0x000fe200000e0000 */
[----:B------:R-:W-:Y:S01]  /*6af0*/  @!UP0 UIADD3 UR8, UPT, UPT, UR17, 0x600, URZ ;  /* 0x0000060011088890 */ /* 0x000fe2000fffe0ff */
[----:B------:R-:W-:Y:S01]  /*6b00*/  SEL R0, RZ, 0x1, P0 ;  /* 0x00000001ff007807 */ /* 0x000fe20000000000 */
[----:B------:R-:W-:Y:S01]  /*6b10*/  @!UP0 UIADD3 UR9, UPT, UPT, UR17, 0x360, URZ ;  /* 0x0000036011098890 */ /* 0x000fe2000fffe0ff */
[----:B------:R-:W-:Y:S01]  /*6b20*/  SEL R14, R14, RZ, P0 ;  /* 0x000000ff0e0e7207 */ /* 0x000fe20000000000 */
[----:B------:R-:W-:Y:S01]  /*6b30*/  VOTEU.ALL UP0, P1 ;  /* 0x0000000000ff7886 */ /* 0x000fe20000800000 */
[----:B------:R-:W-:Y:S01]  /*6b40*/  LOP3.LUT R13, R13, R0, RZ, 0x3c, !PT ;  /* 0x000000000d0d7212 */ /* 0x000fe200078e3cff */
[----:B------:R-:W-:Y:S01]  /*6b50*/  IMAD.U32 R8, RZ, RZ, UR5 ;  /* 0x00000005ff087e24 */ /* 0x000fe2000f8e00ff */
[----:B------:R-:W-:Y:S02]  /*6b60*/  UIADD3 UR45, UPT, UPT, UR7, UR60, URZ ;  /* 0x0000003c072d7290 */ /* 0x000fe4000fffe0ff */
[----:B------:R-:W-:Y:S03]  /*6b70*/  UIADD3 UR46, UPT, UPT, UR13, UR57, URZ ;  /* 0x000000390d2e7290 */ /* 0x000fe6000fffe0ff */
[----:B------:R-:W-:Y:S01]  /*6b80*/  IMAD.U32 R9, RZ, RZ, UR4 ;  /* 0x00000004ff097e24 */ /* 0x000fe2000f8e00ff */
[----:B------:R-:W-:Y:S04]  /*6b90*/  @!P1 R2UR UR4, R8 ;  /* 0x00000000080492ca */ /* 0x000fe800000e0000 */
[----:B------:R-:W-:Y:S11]  /*6ba0*/  @!P1 R2UR UR5, R9 ;  /* 0x00000000090592ca */ /* 0x000ff600000e0000 */
[----:B------:R-:W-:Y:S02]  /*6bb0*/  @!UPT UIADD3 URZ, UPT, UPT, URZ, URZ, URZ ;  /* 0x000000fffffff290 */ /* 0x000fe4000fffe0ff */
[----:B------:R3:W-:Y:S01]  /*6bc0*/  @!UP0 UTMALDG.3D [UR8], [UR4], desc[UR18] ;  /* 0x00001208040085b4 */ /* 0x0007e20008011000 */
[----:B------:R3:W-:Y:S01]  /*6bd0*/  @!P1 SYNCS.ARRIVE.TRANS64.RED.A0TR RZ, [UR17+0x360], R7 ;  /* 0x00036007ffff99a7 */ /* 0x0007e20008300411 */
[----:B------:R-:W-:Y:S01]  /*6be0*/  SYNCS.ARRIVE.TRANS64.RED.A1T0 RZ, [UR48], RZ ;  /* 0x000000ffffff79a7 */ /* 0x000fe20008100430 */
[----:B------:R-:W-:Y:S05]  /*6bf0*/  BRA.U UP1, `(.L_x_133) ;  /* 0xfffffff5018c7547 */ /* 0x000fea000b83ffff */
[----:B------:R-:W-:Y:S07]  /*6c00*/  MOV R0, UR17 ;  /* 0x0000001100007c02 */ /* 0x000fee0008000f00 */
.L_x_134:
[----:B-1----:R-:W-:-:S04]  /*6c10*/  SHF.L.U32 R2, R15, 0x1f, RZ ;  /* 0x0000001f0f027819 */ /* 0x002fc800000006ff */
[----:B------:R1:W4:Y:S03]  /*6c20*/  SYNCS.PHASECHK.TRANS64.TRYWAIT P0, [R0+URZ+0x368], R2 ;  /* 0x00036802000075a7 */ /* 0x00032600080011ff */
[----:B----4-:R-:W-:Y:S05]  /*6c30*/  @!P0 NANOSLEEP.SYNCS 0x989680 ;  /* 0x009896800000895d */ /* 0x010fea0003900000 */
[----:B------:R-:W4:Y:S02]  /*6c40*/  @!P0 SYNCS.PHASECHK.TRANS64 P0, [R0+URZ+0x368], R2 ;  /* 0x00036802000085a7 */ /* 0x000f2400080010ff */
[----:B--234-:R-:W-:Y:S05]  /*6c50*/  @P0 EXIT ;  /* 0x000000000000094d */ /* 0x01cfea0003800000 */
[----:B------:R-:W-:Y:S05]  /*6c60*/  BRA `(.L_x_134) ;  /* 0xfffffffc00e87947 */ /* 0x000fea000383ffff */
.L_x_125:
[----:B------:R-:W-:-:S06]  /*6c70*/  UISETP.GE.AND UP0, UPT, UR22, 0x4, UPT ;  /* 0x000000041600788c */ /* 0x000fcc000bf06270 */
[----:B------:R-:W-:-:S13]  /*6c80*/  PLOP3.LUT P0, PT, PT, PT, UP0, 0x80, 0x8 ;  /* 0x000000000008781c */ /* 0x000fda0003f0f008 */
[----:B-1----:R-:W-:Y:S05]  /*6c90*/  @!P0 EXIT ;  /* 0x000000000000894d */ /* 0x002fea0003800000 */
[----:B------:R-:W-:Y:S01]  /*6ca0*/  BAR.SYNC.DEFER_BLOCKING 0x6, 0xa0 ;  /* 0x0182800000007b1d */ /* 0x000fe20000010000 */
[C---:B------:R-:W-:Y:S02]  /*6cb0*/  IMAD.SHL.U32 R7, R76.reuse, 0x40, RZ ;  /* 0x000000404c077824 */ /* 0x040fe400078e00ff */
[----:B------:R-:W-:Y:S02]  /*6cc0*/  HFMA2 R81, -RZ, RZ, 0, 0 ;  /* 0x00000000ff517431 */ /* 0x000fe400000001ff */
[C---:B------:R-:W-:Y:S01]  /*6cd0*/  IMAD.SHL.U32 R4, R76.reuse, 0x20, RZ ;  /* 0x000000204c047824 */ /* 0x040fe200078e00ff */
[----:B------:R-:W-:Y:S01]  /*6ce0*/  CS2R R82, SRZ ;  /* 0x0000000000527805 */ /* 0x000fe2000001ff00 */
[----:B------:R-:W-:Y:S01]  /*6cf0*/  IMAD.SHL.U32 R6, R76, 0x2, RZ ;  /* 0x000000024c067824 */ /* 0x000fe200078e00ff */
[----:B------:R-:W-:Y:S01]  /*6d00*/  UMOV UR44, 0x400 ;  /* 0x00000400002c7882 */ /* 0x000fe20000000000 */
[----:B------:R-:W-:Y:S01]  /*6d10*/  LOP3.LUT R5, R7, 0x180, RZ, 0xc0, !PT ;  /* 0x0000018007057812 */ /* 0x000fe200078ec0ff */
[----:B------:R-:W-:Y:S01]  /*6d20*/  ULEA UR44, UR48, UR44, 0x18 ;  /* 0x0000002c302c7291 */ /* 0x000fe2000f8ec0ff */
[----:B------:R-:W-:Y:S01]  /*6d30*/  LOP3.LUT R4, R4, 0xc00, RZ, 0xc0, !PT ;  /* 0x00000c0004047812 */ /* 0x000fe200078ec0ff */
[----:B------:R-:W1:Y:S01]  /*6d40*/  LDC.64 R72, c[0x0][0x888] ;  /* 0x00022200ff487b82 */ /* 0x000e620000000a00 */
[----:B------:R-:W-:Y:S01]  /*6d50*/  LOP3.LUT R6, R5, 0x20, R6, 0xf8, !PT ;  /* 0x0000002005067812 */ /* 0x000fe200078ef806 */
[----:B------:R-:W-:Y:S01]  /*6d60*/  IMAD.SHL.U32 R5, R76, 0x8, RZ ;  /* 0x000000084c057824 */ /* 0x000fe200078e00ff */
[----:B------:R-:W-:Y:S01]  /*6d70*/  LOP3.LUT R4, R4, 0x40, R7, 0xf8, !PT ;  /* 0x0000004004047812 */ /* 0x000fe200078ef807 */
[----:B------:R-:W-:Y:S01]  /*6d80*/  IMAD.U32 R37, R76, 0x10000, RZ ;  /* 0x000100004c257824 */ /* 0x000fe200078e00ff */
[----:B------:R-:W-:Y:S01]  /*6d90*/  UIADD3 UR4, UPT, UPT, UR44, 0x1600, URZ ;  /* 0x000016002c047890 */ /* 0x000fe2000fffe0ff */
[----:B------:R-:W-:Y:S01]  /*6da0*/  IMAD.MOV.U32 R36, RZ, RZ, RZ ;  /* 0x000000ffff247224 */ /* 0x000fe200078e00ff */
[----:B------:R-:W-:Y:S01]  /*6db0*/  LOP3.LUT R5, R6, 0x30, R5, 0x78, !PT ;  /* 0x0000003006057812 */ /* 0x000fe200078e7805 */
[----:B------:R-:W2:Y:S01]  /*6dc0*/  LDC.64 R74, c[0x0][0x890] ;  /* 0x00022400ff4a7b82 */ /* 0x000ea20000000a00 */
[----:B------:R-:W-:Y:S01]  /*6dd0*/  LOP3.LUT R4, R4, 0x200, R7, 0xf8, !PT ;  /* 0x0000020004047812 */ /* 0x000fe200078ef807 */
[----:B------:R-:W-:Y:S01]  /*6de0*/  IMAD.MOV.U32 R84, RZ, RZ, RZ ;  /* 0x000000ffff547224 */ /* 0x000fe200078e00ff */
[----:B------:R-:W-:Y:S01]  /*6df0*/  LOP3.LUT R37, R37, 0x600000, RZ, 0xc0, !PT ;  /* 0x0060000025257812 */ /* 0x000fe200078ec0ff */
[----:B------:R-:W-:Y:S01]  /*6e00*/  IMAD.U32 R85, RZ, RZ, UR4 ;  /* 0x00000004ff557e24 */ /* 0x000fe2000f8e00ff */
[----:B------:R-:W-:Y:S01]  /*6e10*/  LOP3.LUT R78, R4, R5, RZ, 0xfc, !PT ;  /* 0x00000005044e7212 */ /* 0x000fe200078efcff */
[----:B------:R-:W3:Y:S01]  /*6e20*/  LDS R0, [UR44+0x430] ;  /* 0x0004302cff007984 */ /* 0x000ee20008000800 */
[----:B------:R-:W-:Y:S01]  /*6e30*/  IMAD.SHL.U32 R4, R76, 0x10, RZ ;  /* 0x000000104c047824 */ /* 0x000fe200078e00ff */
[----:B------:R-:W4:Y:S01]  /*6e40*/  LDC.64 R70, c[0x0][0x8b0] ;  /* 0x00022c00ff467b82 */ /* 0x000f220000000a00 */
[----:B------:R-:W-:Y:S01]  /*6e50*/  IADD3 R77, PT, PT, R78, UR44, RZ ;  /* 0x0000002c4e4d7c10 */ /* 0x000fe2000fffe0ff */
[----:B------:R-:W1:Y:S02]  /*6e60*/  LDCU UR50, c[0x0][0x370] ;  /* 0x00006e00ff3277ac */ /* 0x000e640008000800 */
[----:B------:R-:W-:Y:S01]  /*6e70*/  LOP3.LUT R4, R4, 0x20, RZ, 0xc0, !PT ;  /* 0x0000002004047812 */ /* 0x000fe200078ec0ff */
[----:B------:R-:W1:Y:S03]  /*6e80*/  LDCU.64 UR62, c[0x0][0x348] ;  /* 0x00006900ff3e77ac */ /* 0x000e660008000a00 */
[----:B------:R-:W1:Y:S01]  /*6e90*/  LDC.64 R68, c[0x0][0x8a8] ;  /* 0x00022a00ff447b82 */ /* 0x000e620000000a00 */
[----:B------:R-:W-:Y:S01]  /*6ea0*/  IADD3 R77, PT, PT, -R4, 0x600, R77 ;  /* 0x00000600044d7810 */ /* 0x000fe20007ffe14d */
[----:B------:R-:W1:Y:S01]  /*6eb0*/  LDCU UR41, c[0x0][0xb0c] ;  /* 0x00016180ff2977ac */ /* 0x000e620008000800 */
[----:B------:R-:W1:Y:S01]  /*6ec0*/  LDCU UR39, c[0x0][0xb30] ;  /* 0x00016600ff2777ac */ /* 0x000e620008000800 */
[----:B------:R-:W1:Y:S01]  /*6ed0*/  LDCU.64 UR58, c[0x0][0x888] ;  /* 0x00011100ff3a77ac */ /* 0x000e620008000a00 */
[----:B------:R-:W1:Y:S01]  /*6ee0*/  LDCU.64 UR42, c[0x0][0xb28] ;  /* 0x00016500ff2a77ac */ /* 0x000e620008000a00 */
[----:B------:R-:W1:Y:S01]  /*6ef0*/  LDCU.128 UR52, c[0x0][0xb10] ;  /* 0x00016200ff3477ac */ /* 0x000e620008000c00 */
[----:B------:R-:W1:Y:S01]  /*6f00*/  LDCU UR49, c[0x0][0x374] ;  /* 0x00006e80ff3177ac */ /* 0x000e620008000800 */
[----:B------:R-:W-:Y:S01]  /*6f10*/  UIADD3 UR56, UPT, UPT, UR44, 0x600, URZ ;  /* 0x000006002c387890 */ /* 0x000fe2000fffe0ff */
[----:B---3--:R-:W-:-:S11]  /*6f20*/  IMAD.IADD R37, R0, 0x1, R37 ;  /* 0x0000000100257824 */ /* 0x008fd600078e0225 */
.L_x_152:
[----:B------:R-:W-:Y:S02]  /*6f30*/  LEA R3, R81, UR44, 0x3 ;  /* 0x0000002c51037c11 */ /* 0x000fe4000f8e18ff */
[----:B------:R-:W-:Y:S02]  /*6f40*/  SHF.L.U32 R0, R83, 0x1f, RZ ;  /* 0x0000001f53007819 */ /* 0x000fe400000006ff */
[----:B-1----:R-:W-:Y:S02]  /*6f50*/  LEA R4, R81, UR44, 0x4 ;  /* 0x0000002c51047c11 */ /* 0x002fe4000f8e20ff */
[----:B------:R-:W3:Y:S02]  /*6f60*/  SYNCS.PHASECHK.TRANS64.TRYWAIT P0, [R3+URZ+0x380], R0 ;  /* 0x00038000030075a7 */ /* 0x000ee400080011ff */
[----:B--23--:R-:W-:Y:S05]  /*6f70*/  @!P0 BRA `(.L_x_135) ;  /* 0x0000003400548947 */ /* 0x00cfea0003800000 */
.L_x_284:
[----:B------:R-:W1:Y:S01]  /*6f80*/  LDS.128 R4, [R4+0x410] ;  /* 0x0004100004047984 */ /* 0x000e620000000c00 */
[----:B------:R-:W-:Y:S01]  /*6f90*/  UISETP.GE.AND UP0, UPT, UR40, 0x1, UPT ;  /* 0x000000012800788c */ /* 0x000fe2000bf06270 */
[----:B------:R-:W-:Y:S01]  /*6fa0*/  @!PT LDS RZ, [RZ] ;  /* 0x00000000fffff984 */ /* 0x000fe20000000800 */
[----:B------:R-:W-:Y:S01]  /*6fb0*/  @!PT LDS RZ, [RZ] ;  /* 0x00000000fffff984 */ /* 0x000fe20000000800 */
[----:B------:R-:W-:Y:S01]  /*6fc0*/  @!PT LDS RZ, [RZ] ;  /* 0x00000000fffff984 */ /* 0x000fe20000000800 */
[----:B------:R-:W-:Y:S01]  /*6fd0*/  @!PT LDS RZ, [RZ] ;  /* 0x00000000fffff984 */ /* 0x000fe20000000800 */
[----:B------:R2:W-:Y:S06]  /*6fe0*/  MEMBAR.ALL.CTA ;  /* 0x0000000000007992 */ /* 0x0005ec0000008000 */
[----:B--2---:R-:W2:Y:S01]  /*6ff0*/  FENCE.VIEW.ASYNC.S ;  /* 0x00000000000073c6 */ /* 0x004ea20000000000 */
[----:B-1----:R-:W-:Y:S11]  /*7000*/  LOP3.LUT P0, RZ, R6, 0x1, RZ, 0xc0, !PT ;  /* 0x0000000106ff7812 */ /* 0x002ff6000780c0ff */
[----:B------:R-:W-:Y:S02]  /*7010*/  @!UPT UIADD3 URZ, UPT, UPT, URZ, URZ, URZ ;  /* 0x000000fffffff290 */ /* 0x000fe4000fffe0ff */
[----:B--2---:R-:W-:Y:S01]  /*7020*/  VOTEU.ANY UP1, P0 ;  /* 0x0000000000ff7886 */ /* 0x004fe20000020100 */
[----:B------:R-:W-:Y:S01]  /*7030*/  PLOP3.LUT P0, PT, PT, PT, UP1, 0x80, 0x8 ;  /* 0x000000000008781c */ /* 0x000fe20003f0f018 */
[----:B------:R-:W-:Y:S11]  /*7040*/  UP2UR UR47, UPR, URZ, 0x2 ;  /* 0x00000002ff2f7883 */ /* 0x000ff60008000000 */
[----:B------:R-:W-:Y:S01]  /*7050*/  @!UPT UIADD3 URZ, UPT, UPT, URZ, URZ, URZ ;  /* 0x000000fffffff290 */ /* 0x000fe2000fffe0ff */
        /* <DEDUP_REMOVED lines=13> */
[----:B------:R-:W2:Y:S01]  /*7130*/  LDCU UR12, c[0x0][0xb20] ;  /* 0x00016400ff0c77ac */ /* 0x000ea20008000800 */
[----:B------:R-:W-:Y:S02]  /*7140*/  UIMAD.WIDE.U32 UR4, UR49, UR55, URZ ;  /* 0x00000037310472a5 */ /* 0x000fe4000f8e00ff */
[----:B------:R-:W-:Y:S02]  /*7150*/  UIMAD.WIDE.U32 UR6, UR50, UR52, URZ ;  /* 0x00000034320672a5 */ /* 0x000fe4000f8e00ff */
[----:B------:R-:W-:Y:S02]  /*7160*/  UISETP.NE.AND UP0, UPT, UR54, 0x1, UPT ;  /* 0x000000013600788c */ /* 0x000fe4000bf05270 */
[----:B------:R-:W-:Y:S02]  /*7170*/  UIMAD.WIDE.U32 UR8, UR37, UR55, URZ ;  /* 0x00000037250872a5 */ /* 0x000fe4000f8e00ff */
[----:B------:R-:W-:Y:S02]  /*7180*/  UIMAD.WIDE.U32 UR10, UR38, UR52, URZ ;  /* 0x00000034260a72a5 */ /* 0x000fe4000f8e00ff */
[----:B------:R-:W-:Y:S02]  /*7190*/  UISETP.NE.AND UP1, UPT, UR41, 0x1, UPT ;  /* 0x000000012900788c */ /* 0x000fe4000bf25270 */
[----:B------:R-:W-:Y:S01]  /*71a0*/  UISETP.NE.AND UP2, UPT, UR40, 0x1, UPT ;  /* 0x000000012800788c */ /* 0x000fe2000bf45270 */
[----:B------:R-:W-:Y:S02]  /*71b0*/  UMOV UR4, UR5 ;  /* 0x0000000500047c82 */ /* 0x000fe40008000000 */
[----:B--2---:R-:W-:Y:S03]  /*71c0*/  USHF.R.U32.HI UR5, URZ, UR12, UR4 ;  /* 0x0000000cff057299 */ /* 0x004fe60008011604 */
[----:B------:R-:W-:Y:S02]  /*71d0*/  UMOV UR4, UR7 ;  /* 0x0000000700047c82 */ /* 0x000fe40008000000 */
[----:B------:R-:W-:Y:S02]  /*71e0*/  USHF.R.U32.HI UR7, URZ, UR53, UR4 ;  /* 0x00000035ff077299 */ /* 0x000fe40008011604 */
[----:B------:R-:W-:Y:S02]  /*71f0*/  USEL UR4, UR49, UR5, !UP0 ;  /* 0x0000000531047287 */ /* 0x000fe4000c000000 */
[----:B------:R-:W-:Y:S01]  /*7200*/  USEL UR7, UR50, UR7, !UP1 ;  /* 0x0000000732077287 */ /* 0x000fe2000c800000 */
[----:B------:R-:W-:Y:S01]  /*7210*/  UMOV UR5, UR9 ;  /* 0x0000000900057c82 */ /* 0x000fe20008000000 */
[----:B------:R-:W-:Y:S02]  /*7220*/  UIMAD.WIDE.U32 UR8, UR4, UR42, URZ ;  /* 0x0000002a040872a5 */ /* 0x000fe4000f8e00ff */
[----:B------:R-:W-:Y:S03]  /*7230*/  USHF.R.U32.HI UR6, URZ, UR12, UR5 ;  /* 0x0000000cff067299 */ /* 0x000fe60008011605 */
[----:B------:R-:W-:Y:S01]  /*7240*/  UMOV UR5, UR11 ;  /* 0x0000000b00057c82 */ /* 0x000fe20008000000 */
[----:B------:R-:W-:Y:S02]  /*7250*/  UIMAD.WIDE.U32 UR10, UR7, UR42, URZ ;  /* 0x0000002a070a72a5 */ /* 0x000fe4000f8e00ff */
[----:B------:R-:W-:Y:S02]  /*7260*/  USHF.R.U32.HI UR12, URZ, UR53, UR5 ;  /* 0x00000035ff0c7299 */ /* 0x000fe40008011605 */
[----:B------:R-:W-:Y:S01]  /*7270*/  USEL UR6, UR37, UR6, !UP0 ;  /* 0x0000000625067287 */ /* 0x000fe2000c000000 */
[----:B------:R-:W-:Y:S02]  /*7280*/  UMOV UR5, UR9 ;  /* 0x0000000900057c82 */ /* 0x000fe40008000000 */
[----:B------:R-:W-:Y:S01]  /*7290*/  UMOV UR10, UR11 ;  /* 0x0000000b000a7c82 */ /* 0x000fe20008000000 */
[----:B------:R-:W-:Y:S02]  /*72a0*/  @UP2 USHF.R.U32.HI UR4, URZ, UR43, UR5 ;  /* 0x0000002bff042299 */ /* 0x000fe40008011605 */
[----:B------:R-:W-:Y:S02]  /*72b0*/  @UP2 USHF.R.U32.HI UR7, URZ, UR43, UR10 ;  /* 0x0000002bff072299 */ /* 0x000fe4000801160a */
[----:B------:R-:W-:Y:S02]  /*72c0*/  UIMAD UR4, UR40, UR4, URZ ;  /* 0x00000004280472a4 */ /* 0x000fe4000f8e02ff */
[----:B------:R-:W-:Y:S02]  /*72d0*/  UIMAD.WIDE.U32 UR10, UR6, UR42, URZ ;  /* 0x0000002a060a72a5 */ /* 0x000fe4000f8e00ff */
[----:B------:R-:W-:Y:S02]  /*72e0*/  USEL UR5, UR38, UR12, !UP1 ;  /* 0x0000000c26057287 */ /* 0x000fe4000c800000 */
[----:B------:R-:W-:Y:S02]  /*72f0*/  UIMAD UR8, UR40, UR7, URZ ;  /* 0x00000007280872a4 */ /* 0x000fe4000f8e02ff */
[----:B------:R-:W-:Y:S03]  /*7300*/  UISETP.GE.AND UP0, UPT, UR6, UR4, UPT ;  /* 0x000000040600728c */ /* 0x000fe6000bf06270 */
[----:B------:R-:W-:Y:S01]  /*7310*/  UMOV UR4, UR11 ;  /* 0x0000000b00047c82 */ /* 0x000fe20008000000 */
[----:B------:R-:W-:Y:S02]  /*7320*/  UISETP.GE.OR UP0, UPT, UR5, UR8, UP0 ;  /* 0x000000080500728c */ /* 0x000fe40008706670 */
[----:B------:R-:W-:Y:S02]  /*7330*/  USHF.R.U32.HI UR4, URZ, UR43, UR4 ;  /* 0x0000002bff047299 */ /* 0x000fe40008011604 */
[----:B------:R-:W-:Y:S02]  /*7340*/  UIMAD.WIDE.U32 UR8, UR5, UR42, URZ ;  /* 0x0000002a050872a5 */ /* 0x000fe4000f8e00ff */
[----:B------:R-:W-:Y:S02]  /*7350*/  USEL UR11, UR6, UR4, !UP2 ;  /* 0x00000004060b7287 */ /* 0x000fe4000d000000 */
[----:B------:R-:W-:Y:S02]  /*7360*/  UIADD3 UR8, UPT, UPT, -UR5, URZ, URZ ;  /* 0x000000ff05087290 */ /* 0x000fe4000fffe1ff */
[----:B------:R-:W-:Y:S01]  /*7370*/  UIADD3 UR10, UPT, UPT, -UR11, URZ, URZ ;  /* 0x000000ff0b0a7290 */ /* 0x000fe2000fffe1ff */
[----:B------:R-:W-:Y:S01]  /*7380*/  @!UP0 UMOV UR4, UR9 ;  /* 0x0000000900048c82 */ /* 0x000fe20008000000 */
[----:B------:R-:W-:Y:S02]  /*7390*/  UIADD3 UR9, UPT, UPT, -UR6, URZ, URZ ;  /* 0x000000ff06097290 */ /* 0x000fe4000fffe1ff */
[----:B------:R-:W-:Y:S02]  /*73a0*/  @!UP0 USHF.R.U32.HI UR4, URZ, UR43, UR4 ;  /* 0x0000002bff048299 */ /* 0x000fe40008011604 */
[----:B------:R-:W-:Y:S02]  /*73b0*/  UIMAD UR10, UR40, UR10, UR6 ;  /* 0x0000000a280a72a4 */ /* 0x000fe4000f8e0206 */
[----:B------:R-:W-:Y:S04]  /*73c0*/  @!UP0 USEL UR4, UR5, UR4, !UP2 ;  /* 0x0000000405048287 */ /* 0x000fe8000d000000 */
[----:B------:R-:W-:Y:S02]  /*73d0*/  @!UP0 UIMAD UR10, UR7, UR10, UR4 ;  /* 0x0000000a070a82a4 */ /* 0x000fe4000f8e0204 */
[----:B------:R-:W-:Y:S02]  /*73e0*/  @!UP0 UIADD3 UR11, UPT, UPT, UR11, -UR4, URZ ;  /* 0x800000040b0b8290 */ /* 0x000fe4000fffe0ff */
[----:B------:R-:W-:Y:S02]  /*73f0*/  UIMAD UR7, UR41, UR8, UR38 ;  /* 0x00000008290772a4 */ /* 0x000fe4000f8e0226 */
[----:B------:R-:W-:Y:S02]  /*7400*/  @!UP0 UIMAD UR6, UR11, UR40, UR5 ;  /* 0x000000280b0682a4 */ /* 0x000fe4000f8e0205 */
[----:B------:R-:W-:Y:S01]  /*7410*/  UIMAD UR4, UR54, UR9, UR37 ;  /* 0x00000009360472a4 */ /* 0x000fe2000f8e0225 */
[----:B------:R-:W-:Y:S02]  /*7420*/  @!UP0 UMOV UR5, UR10 ;  /* 0x0000000a00058c82 */ /* 0x000fe40008000000 */
[----:B------:R-:W-:Y:S02]  /*7430*/  UIMAD UR38, UR5, UR41, UR7 ;  /* 0x00000029052672a4 */ /* 0x000fe4000f8e0207 */
[----:B------:R-:W-:Y:S11]  /*7440*/  UIMAD UR37, UR6, UR54, UR4 ;  /* 0x00000036062572a4 */ /* 0x000ff6000f8e0204 */
[----:B------:R-:W-:Y:S01]  /*7450*/  @!UPT UIADD3 URZ, UPT, UPT, URZ, URZ, URZ ;  /* 0x000000fffffff290 */ /* 0x000fe2000fffe0ff */
.L_x_136:
[----:B------:R-:W-:Y:S01]  /*7460*/  UISETP.NE.AND UP0, UPT, UR39, 0x1, UPT ;  /* 0x000000012700788c */ /* 0x000fe2000bf05270 */
[----:B------:R-:W-:Y:S10]  /*7470*/  IADD3 R81, PT, PT, R81, 0x1, RZ ;  /* 0x0000000151517810 */ /* 0x000ff40007ffe0ff */
[----:B------:R-:W2:Y:S01]  /*7480*/  @!UP0 LDCU.128 UR12, c[0x0][0xb10] ;  /* 0x00016200ff0c87ac */ /* 0x000ea20008000c00 */
[----:B------:R-:W3:Y:S01]  /*7490*/  @!UP0 LDCU UR5, c[0x0][0xb0c] ;  /* 0x00016180ff0587ac */ /* 0x000ee20008000800 */
[----:B------:R-:W4:Y:S01]  /*74a0*/  @!UP0 LDCU UR10, c[0x0][0xb20] ;  /* 0x00016400ff0a87ac */ /* 0x000f220008000800 */
[----:B--2---:R-:W-:Y:S02]  /*74b0*/  UIMAD.WIDE.U32 UR8, UR38, UR12, URZ ;  /* 0x0000000c260872a5 */ /* 0x004fe4000f8e00ff */
[----:B------:R-:W-:Y:S02]  /*74c0*/  UIMAD.WIDE.U32 UR6, UR37, UR15, URZ ;  /* 0x0000000f250672a5 */ /* 0x000fe4000f8e00ff */
[----:B------:R-:W-:Y:S03]  /*74d0*/  @!UP0 UISETP.NE.AND UP1, UPT, UR14, 0x1, UPT ;  /* 0x000000010e00888c */ /* 0x000fe6000bf25270 */
[----:B------:R-:W-:Y:S01]  /*74e0*/  @!UP0 UMOV UR4, UR9 ;  /* 0x0000000900048c82 */ /* 0x000fe20008000000 */
[----:B---3--:R-:W-:Y:S02]  /*74f0*/  @!UP0 UISETP.NE.AND UP2, UPT, UR5, 0x1, UPT ;  /* 0x000000010500888c */ /* 0x008fe4000bf45270 */
[----:B------:R-:W-:Y:S01]  /*7500*/  @!UP0 USHF.R.U32.HI UR4, URZ, UR13, UR4 ;  /* 0x0000000dff048299 */ /* 0x000fe20008011604 */
[----:B------:R-:W-:Y:S02]  /*7510*/  @!UP0 UMOV UR6, UR7 ;  /* 0x0000000700068c82 */ /* 0x000fe40008000000 */
[----:B----4-:R-:W-:Y:S02]  /*7520*/  @!UP0 USHF.R.U32.HI UR6, URZ, UR10, UR6 ;  /* 0x0000000aff068299 */ /* 0x010fe40008011606 */
[----:B------:R-:W-:Y:S02]  /*7530*/  @!UP0 USEL UR7, UR38, UR4, !UP2 ;  /* 0x0000000426078287 */ /* 0x000fe4000d000000 */
[----:B------:R-:W-:Y:S04]  /*7540*/  @!UP0 USEL UR6, UR37, UR6, !UP1 ;  /* 0x0000000625068287 */ /* 0x000fe8000c800000 */
[----:B------:R-:W-:Y:S02]  /*7550*/  @!UP0 UIADD3 UR4, UPT, UPT, -UR7, UR6, URZ ;  /* 0x0000000607048290 */ /* 0x000fe4000fffe1ff */
[----:B------:R-:W-:Y:S02]  /*7560*/  @!UP0 UIADD3 UR6, UPT, UPT, UR7, -UR6, URZ ;  /* 0x8000000607068290 */ /* 0x000fe4000fffe0ff */
[----:B------:R-:W-:Y:S02]  /*7570*/  @!UP0 UIMAD UR38, UR4, UR5, UR38 ;  /* 0x00000005042682a4 */ /* 0x000fe4000f8e0226 */
[----:B------:R-:W-:Y:S02]  /*7580*/  @!UP0 UIMAD UR37, UR6, UR14, UR37 ;  /* 0x0000000e062582a4 */ /* 0x000fe4000f8e0225 */
[----:B------:R-:W-:Y:S09]  /*7590*/  ULOP3.LUT UP0, URZ, UR56, 0x1b0, URZ, 0xc0, !UPT ;  /* 0x000001b038ff7892 */ /* 0x000ff2000f80c0ff */
[----:B------:R-:W-:Y:S05]  /*75a0*/  BRA.U !UP0, `(.L_x_137) ;  /* 0x0000000108407547 */ /* 0x000fea000b800000 */
[----:B------:R-:W2:Y:S01]  /*75b0*/  LDCU.64 UR8, c[0x4][0x80] ;  /* 0x01001000ff0877ac */ /* 0x000ea20008000a00 */
[----:B------:R-:W-:Y:S01]  /*75c0*/  MOV R3, 0x0 ;  /* 0x0000000000037802 */ /* 0x000fe20000000f00 */
[----:B------:R-:W-:Y:S02]  /*75d0*/  HFMA2 R12, -RZ, RZ, 0, 5.9604644775390625e-08 ;  /* 0x00000001ff0c7431 */ /* 0x000fe400000001ff */
[----:B------:R-:W-:Y:S02]  /*75e0*/  IMAD.MOV.U32 R8, RZ, RZ, 0x70 ;  /* 0x00000070ff087424 */ /* 0x000fe400078e00ff */
[----:B------:R-:W-:Y:S01]  /*75f0*/  IMAD.MOV.U32 R13, RZ, RZ, RZ ;  /* 0x000000ffff0d7224 */ /* 0x000fe200078e00ff */
[----:B------:R-:W3:Y:S01]  /*7600*/  LDCU.64 UR6, c[0x4][0x88] ;  /* 0x01001100ff0677ac */ /* 0x000ee20008000a00 */
[----:B------:R-:W4:Y:S01]  /*7610*/  LDC.64 R2, c[0x4][R3] ;  /* 0x0100000003027b82 */ /* 0x000f220000000a00 */
[----:B------:R-:W1:Y:S01]  /*7620*/  LDCU.64 UR4, c[0x4][0x8] ;  /* 0x01000100ff0477ac */ /* 0x000e620008000a00 */
[----:B--2---:R-:W-:Y:S01]  /*7630*/  MOV R5, UR9 ;  /* 0x0000000900057c02 */ /* 0x004fe20008000f00 */
[----:B------:R-:W-:Y:S01]  /*7640*/  IMAD.U32 R4, RZ, RZ, UR8 ;  /* 0x00000008ff047e24 */ /* 0x000fe2000f8e00ff */
[----:B---3--:R-:W-:Y:S01]  /*7650*/  MOV R7, UR7 ;  /* 0x0000000700077c02 */ /* 0x008fe20008000f00 */
[----:B------:R-:W-:Y:S01]  /*7660*/  IMAD.U32 R6, RZ, RZ, UR6 ;  /* 0x00000006ff067e24 */ /* 0x000fe2000f8e00ff */
[----:B-1----:R-:W-:Y:S01]  /*7670*/  MOV R11, UR5 ;  /* 0x00000005000b7c02 */ /* 0x002fe20008000f00 */
[----:B------:R-:W-:Y:S02]  /*7680*/  IMAD.U32 R10, RZ, RZ, UR4 ;  /* 0x00000004ff0a7e24 */ /* 0x000fe4000f8e00ff */
[----:B------:R-:W-:Y:S07]  /*7690*/  LEPC R20, `(.L_x_137) ;  /* 0x000000001014794e */ /* 0x000fee0000000000 */
[----:B----45:R-:W-:Y:S05]  /*76a0*/  CALL.ABS.NOINC R2 ;  /* 0x0000000002007343 */ /* 0x030fea0003c00000 */
.L_x_137:
[----:B------:R-:W-:Y:S01]  /*76b0*/  LOP3.LUT P0, RZ, R85, 0x1b0, RZ, 0xc0, !PT ;  /* 0x000001b055ff7812 */ /* 0x000fe2000780c0ff */
[----:B------:R-:W-:Y:S11]  /*76c0*/  BSSY.RECONVERGENT B6, `(.L_x_138) ;  /* 0x0000013000067945 */ /* 0x000ff60003800200 */
[----:B------:R-:W-:Y:S01]  /*76d0*/  @!UPT UIADD3 URZ, UPT, UPT, URZ, URZ, URZ ;  /* 0x000000fffffff290 */ /* 0x000fe2000fffe0ff */
[----:B------:R-:W-:Y:S05]  /*76e0*/  @!P0 BRA `(.L_x_139) ;  /* 0x0000000000408947 */ /* 0x000fea0003800000 */
        /* <DEDUP_REMOVED lines=16> */
.L_x_139:
[----:B------:R-:W-:Y:S05]  /*77f0*/  BSYNC.RECONVERGENT B6 ;  /* 0x0000000000067941 */ /* 0x000fea0003800200 */
.L_x_138:
[----:B------:R-:W-:Y:S01]  /*7800*/  ISETP.NE.U32.AND P3, PT, R74, RZ, PT ;  /* 0x000000ff4a00720c */ /* 0x000fe20003f65070 */
[----:B------:R-:W-:Y:S01]  /*7810*/  UISETP.NE.AND UP1, UPT, UR61, URZ, UPT ;  /* 0x000000ff3d00728c */ /* 0x000fe2000bf25270 */
[----:B------:R-:W-:Y:S02]  /*7820*/  ISETP.NE.U32.AND P4, PT, R70, RZ, PT ;  /* 0x000000ff4600720c */ /* 0x000fe40003f85070 */
[----:B------:R-:W-:Y:S02]  /*7830*/  ISETP.NE.AND.EX P3, PT, R75, RZ, PT, P3 ;  /* 0x000000ff4b00720c */ /* 0x000fe40003f65330 */
[----:B------:R-:W-:Y:S02]  /*7840*/  PLOP3.LUT P1, PT, PT, PT, PT, 0x8, 0x80 ;  /* 0x000000000080781c */ /* 0x000fe40003f2e170 */
[----:B------:R-:W-:Y:S02]  /*7850*/  PLOP3.LUT P0, PT, PT, PT, UP1, 0x80, 0x8 ;  /* 0x000000000008781c */ /* 0x000fe40003f0f018 */
[----:B------:R-:W-:Y:S02]  /*7860*/  ISETP.NE.AND.EX P4, PT, R71, RZ, PT, P4 ;  /* 0x000000ff4700720c */ /* 0x000fe40003f85340 */
[----:B------:R-:W2:Y:S09]  /*7870*/  @UP1 LDCU.64 UR4, c[0x0][0x888] ;  /* 0x00011100ff0417ac */ /* 0x000eb20008000a00 */
[----:B------:R-:W-:Y:S01]  /*7880*/  @P0 PLOP3.LUT P1, PT, P3, PT, PT, 0x80, 0x8 ;  /* 0x000000000008081c */ /* 0x000fe20001f2f070 */
[----:B--2---:R-:W-:Y:S04]  /*7890*/  @UP1 UISETP.NE.U32.AND UP0, UPT, UR4, URZ, UPT ;  /* 0x000000ff0400128c */ /* 0x004fe8000bf05070 */
[----:B------:R-:W-:Y:S04]  /*78a0*/  @UP1 UISETP.NE.AND.EX UP0, UPT, UR5, URZ, UPT, UP0 ;  /* 0x000000ff0500128c */ /* 0x000fe8000bf05300 */
[----:B------:R-:W-:Y:S01]  /*78b0*/  @UP1 USEL UR4, URZ, 0xffffffff, UP0 ;  /* 0xffffffffff041887 */ /* 0x000fe20008000000 */
[----:B------:R-:W-:Y:S11]  /*78c0*/  @!P3 BRA `(.L_x_140) ;  /* 0x000000000030b947 */ /* 0x000ff60003800000 */
[----:B------:R-:W-:Y:S01]  /*78d0*/  ISETP.NE.U32.AND P2, PT, R72, RZ, PT ;  /* 0x000000ff4800720c */ /* 0x000fe20003f45070 */
[----:B------:R-:W2:Y:S01]  /*78e0*/  LDCU.64 UR6, c[0x0][0x358] ;  /* 0x00006b00ff0677ac */ /* 0x000ea20008000a00 */
[----:B------:R-:W-:Y:S02]  /*78f0*/  IMAD.MOV.U32 R79, RZ, RZ, 0x1 ;  /* 0x00000001ff4f7424 */ /* 0x000fe400078e00ff */
[----:B------:R-:W-:Y:S11]  /*7900*/  ISETP.NE.AND.EX P2, PT, R73, RZ, PT, P2 ;  /* 0x000000ff4900720c */ /* 0x000ff60003f45320 */
[----:B------:R-:W-:Y:S02]  /*7910*/  @!UPT UIADD3 URZ, UPT, UPT, URZ, URZ, URZ ;  /* 0x000000fffffff290 */ /* 0x000fe4000fffe0ff */
[----:B------:R-:W3:Y:S01]  /*7920*/  @P2 LDC.64 R2, c[0x0][0x888] ;  /* 0x00022200ff022b82 */ /* 0x000ee20000000a00 */
[----:B-1----:R-:W-:Y:S04]  /*7930*/  @P2 IMAD R0, R74, UR36, RZ ;  /* 0x000000244a002c24 */ /* 0x002fe8000f8e02ff */
[----:B---3--:R-:W-:Y:S04]  /*7940*/  @P2 IMAD.WIDE R2, R0, 0x4, R2 ;  /* 0x0000000400022825 */ /* 0x008fe800078e0202 */
[----:B------:R-:W-:Y:S01]  /*7950*/  HFMA2 R0, -RZ, RZ, 0, 5.9604644775390625e-08 ;  /* 0x00000001ff007431 */ /* 0x000fe200000001ff */
[----:B--2--5:R2:W5:Y:S04]  /*7960*/  @P2 LDG.E R39, desc[UR6][R2.64] ;  /* 0x0000000602272981 */ /* 0x024568000c1e1900 */
[----:B------:R-:W-:Y:S01]  /*7970*/  @!P2 PRMT R79, R0, 0x7610, R79 ;  /* 0x00007610004fa816 */ /* 0x000fe2000000004f */
[----:B--2---:R-:W3:Y:S06]  /*7980*/  @!P2 LDC R39, c[0x0][0x880] ;  /* 0x00022000ff27ab82 */ /* 0x004eec0000000800 */
.L_x_140:
[----:B------:R-:W-:Y:S05]  /*7990*/  @!P4 BRA `(.L_x_141) ;  /* 0x000000000024c947 */ /* 0x000fea0003800000 */
[----:B------:R-:W-:Y:S01]  /*79a0*/  ISETP.NE.U32.AND P2, PT, R68, RZ, PT ;  /* 0x000000ff4400720c */ /* 0x000fe20003f45070 */
[----:B------:R-:W2:Y:S03]  /*79b0*/  LDCU.64 UR6, c[0x0][0x358] ;  /* 0x00006b00ff0677ac */ /* 0x000ea60008000a00 */
[----:B------:R-:W-:Y:S11]  /*79c0*/  ISETP.NE.AND.EX P2, PT, R69, RZ, PT, P2 ;  /* 0x000000ff4500720c */ /* 0x000ff60003f45320 */
[----:B------:R-:W-:Y:S02]  /*79d0*/  @!UPT UIADD3 URZ, UPT, UPT, URZ, URZ, URZ ;  /* 0x000000fffffff290 */ /* 0x000fe4000fffe0ff */
[----:B------:R-:W4:Y:S01]  /*79e0*/  @P2 LDC.64 R2, c[0x0][0x8a8] ;  /* 0x00022a00ff022b82 */ /* 0x000f220000000a00 */
[----:B-1----:R-:W-:Y:S04]  /*79f0*/  @P2 IMAD R0, R70, UR36, RZ ;  /* 0x0000002446002c24 */ /* 0x002fe8000f8e02ff */
[----:B----4-:R-:W-:Y:S05]  /*7a00*/  @P2 IMAD.WIDE R2, R0, 0x4, R2 ;  /* 0x0000000400022825 */ /* 0x010fea00078e0202 */
[----:B--2--5:R2:W5:Y:S02]  /*7a10*/  @P2 LDG.E R38, desc[UR6][R2.64] ;  /* 0x0000000602262981 */ /* 0x024564000c1e1900 */
[----:B--2---:R-:W4:Y:S02]  /*7a20*/  @!P2 LDC R38, c[0x0][0x8a0] ;  /* 0x00022800ff26ab82 */ /* 0x004f240000000800 */
.L_x_141:
[----:B---3-5:R-:W-:Y:S01]  /*7a30*/  @P0 FSETP.NEU.AND P4, PT, R39, RZ, PT ;  /* 0x000000ff2700020b */ /* 0x028fe20003f8d000 */
[----:B-1----:R-:W-:Y:S01]  /*7a40*/  IMAD.U32 R0, RZ, RZ, UR4 ;  /* 0x00000004ff007e24 */ /* 0x002fe2000f8e00ff */
[----:B------:R-:W-:Y:S01]  /*7a50*/  @P0 LOP3.LUT P2, RZ, R79, 0xff, RZ, 0xc0, !PT ;  /* 0x000000ff4fff0812 */ /* 0x000fe2000784c0ff */
[----:B------:R-:W-:Y:S01]  /*7a60*/  BSSY B1, `(.L_x_142) ;  /* 0x0000039000017945 */ /* 0x000fe20003800000 */
[----:B------:R-:W-:Y:S02]  /*7a70*/  @P0 SEL R2, RZ, 0xffffffff, P4 ;  /* 0xffffffffff020807 */ /* 0x000fe40002000000 */
[----:B------:R-:W-:Y:S02]  /*7a80*/  CS2R R66, SRZ ;  /* 0x0000000000427805 */ /* 0x000fe4000001ff00 */
[----:B------:R-:W-:Y:S02]  /*7a90*/  LEA R22, R36, UR44, 0x3 ;  /* 0x0000002c24167c11 */ /* 0x000fe4000f8e18ff */
[----:B------:R-:W-:Y:S02]  /*7aa0*/  CS2R R64, SRZ ;  /* 0x0000000000407805 */ /* 0x000fe4000001ff00 */
[----:B------:R-:W-:Y:S02]  /*7ab0*/  @P1 SEL R2, R0, R2, !P2 ;  /* 0x0000000200021207 */ /* 0x000fe40005000000 */
[----:B------:R-:W-:Y:S02]  /*7ac0*/  CS2R R18, SRZ ;  /* 0x0000000000127805 */ /* 0x000fe4000001ff00 */
[----:B------:R-:W-:Y:S02]  /*7ad0*/  SHF.L.U32 R3, R84, 0x1f, RZ ;  /* 0x0000001f54037819 */ /* 0x000fe400000006ff */
[----:B------:R-:W-:Y:S02]  /*7ae0*/  CS2R R16, SRZ ;  /* 0x0000000000107805 */ /* 0x000fe4000001ff00 */
[----:B------:R-:W-:Y:S02]  /*7af0*/  @P0 LOP3.LUT R2, R2, 0x1, RZ, 0xc0, !PT ;  /* 0x0000000102020812 */ /* 0x000fe400078ec0ff */
[----:B------:R-:W-:Y:S02]  /*7b00*/  PLOP3.LUT P5, PT, PT, PT, PT, 0x8, 0x80 ;  /* 0x000000000080781c */ /* 0x000fe40003fae170 */
[----:B------:R-:W-:Y:S02]  /*7b10*/  ISETP.NE.U32.OR P1, PT, R2, 0x1, !P0 ;  /* 0x000000010200780c */ /* 0x000fe40004725470 */
[----:B------:R-:W-:Y:S11]  /*7b20*/  LEA.HI R2, R36, R36, RZ, 0x1 ;  /* 0x0000002424027211 */ /* 0x000ff600078f08ff */
[----:B------:R-:W-:Y:S04]  /*7b30*/  @P1 SHF.L.U32 R0, R82, 0x1f, RZ ;  /* 0x0000001f52001819 */ /* 0x000fe800000006ff */
[----:B------:R1:W2:Y:S01]  /*7b40*/  @P1 SYNCS.PHASECHK.TRANS64.TRYWAIT P0, [UR44+0x360], R0 ;  /* 0x00036000ff0015a7 */ /* 0x0002a2000800112c */
[----:B------:R3:W3:Y:S01]  /*7b50*/  SYNCS.PHASECHK.TRANS64.TRYWAIT P4, [R22+URZ+0x3a0], R3 ;  /* 0x0003a003160075a7 */ /* 0x0006e200080811ff */
[C---:B-1----:R-:W-:Y:S01]  /*7b60*/  IMAD.SHL.U32 R0, R2.reuse, 0x20, RZ ;  /* 0x0000002002007824 */ /* 0x042fe200078e00ff */
[----:B------:R-:W-:Y:S04]  /*7b70*/  LOP3.LUT R2, R2, 0xffe, RZ, 0xc0, !PT ;  /* 0x00000ffe02027812 */ /* 0x000fe800078ec0ff */
[----:B------:R-:W-:Y:S01]  /*7b80*/  LOP3.LUT R0, R0, 0xffffffc0, RZ, 0xc0, !PT ;  /* 0xffffffc000007812 */ /* 0x000fe200078ec0ff */
[----:B------:R-:W-:Y:S04]  /*7b90*/  IMAD.IADD R2, R36, 0x1, -R2 ;  /* 0x0000000124027824 */ /* 0x000fe800078e0a02 */
[----:B------:R-:W-:Y:S04]  /*7ba0*/  IMAD.IADD R0, R37, 0x1, R0 ;  /* 0x0000000125007824 */ /* 0x000fe800078e0200 */
[----:B------:R-:W-:Y:S01]  /*7bb0*/  IMAD R2, R2, 0x100000, R0 ;  /* 0x0010000002027824 */ /* 0x000fe200078e0200 */
[----:B--2---:R-:W-:Y:S01]  /*7bc0*/  @P1 PLOP3.LUT P5, PT, P0, PT, PT, 0x8, 0x80 ;  /* 0x000000000080181c */ /* 0x004fe200007ae170 */
[----:B------:R-:W-:Y:S01]  /*7bd0*/  @!UPT UIADD3 URZ, UPT, UPT, URZ, URZ, URZ ;  /* 0x000000fffffff290 */ /* 0x000fe2000fffe0ff */
[----:B---3--:R-:W-:Y:S11]  /*7be0*/  @!P1 BRA `(.L_x_143) ;  /* 0x0000000000809947 */ /* 0x008ff60003800000 */
[----:B------:R-:W-:Y:S01]  /*7bf0*/  ISETP.NE.U32.AND P0, PT, RZ, UR58, PT ;  /* 0x0000003aff007c0c */ /* 0x000fe2000bf05070 */
[----:B------:R-:W-:Y:S01]  /*7c00*/  BSSY B0, `(.L_x_144) ;  /* 0x0000012000007945 */ /* 0x000fe20003800000 */
[----:B------:R-:W-:Y:S02]  /*7c10*/  FSETP.NEU.AND P2, PT, R39, RZ, PT ;  /* 0x000000ff2700720b */ /* 0x000fe40003f4d000 */
[----:B------:R-:W-:Y:S02]  /*7c20*/  CS2R R18, SRZ ;  /* 0x0000000000127805 */ /* 0x000fe4000001ff00 */
[----:B------:R-:W-:Y:S02]  /*7c30*/  ISETP.NE.AND.EX P0, PT, RZ, UR59, PT, P0 ;  /* 0x0000003bff007c0c */ /* 0x000fe4000bf05300 */
[----:B------:R-:W-:Y:S02]  /*7c40*/  CS2R R16, SRZ ;  /* 0x0000000000107805 */ /* 0x000fe4000001ff00 */
[----:B------:R-:W-:Y:S02]  /*7c50*/  LOP3.LUT P1, RZ, R79, 0xff, RZ, 0xc0, !PT ;  /* 0x000000ff4fff7812 */ /* 0x000fe4000782c0ff */
[----:B------:R-:W-:Y:S02]  /*7c60*/  CS2R R66, SRZ ;  /* 0x0000000000427805 */ /* 0x000fe4000001ff00 */
[----:B------:R-:W-:Y:S02]  /*7c70*/  SEL R0, RZ, 0xffffffff, P2 ;  /* 0xffffffffff007807 */ /* 0x000fe40001000000 */
[----:B------:R-:W-:Y:S02]  /*7c80*/  CS2R R64, SRZ ;  /* 0x0000000000407805 */ /* 0x000fe4000001ff00 */
[----:B------:R-:W-:Y:S04]  /*7c90*/  SEL R4, RZ, 0xffffffff, P0 ;  /* 0xffffffffff047807 */ /* 0x000fe80000000000 */
[----:B------:R-:W-:Y:S04]  /*7ca0*/  @P3 SEL R0, R4, R0, !P1 ;  /* 0x0000000004003207 */ /* 0x000fe80004800000 */
[----:B------:R-:W-:Y:S04]  /*7cb0*/  LOP3.LUT R0, R0, 0x1, RZ, 0xc0, !PT ;  /* 0x0000000100007812 */ /* 0x000fe800078ec0ff */
[----:B------:R-:W-:Y:S01]  /*7cc0*/  ISETP.NE.U32.AND P0, PT, R0, 0x1, PT ;  /* 0x000000010000780c */ /* 0x000fe20003f05070 */
[----:B------:R-:W-:Y:S01]  /*7cd0*/  @!UPT UIADD3 URZ, UPT, UPT, URZ, URZ, URZ ;  /* 0x000000fffffff290 */ /* 0x000fe2000fffe0ff */
[----:B------:R-:W-:Y:S11]  /*7ce0*/  @!P5 BRA `(.L_x_145) ;  /* 0x00000000000cd947 */ /* 0x000ff60003800000 */
[----:B------:R-:W-:Y:S04]  /*7cf0*/  SHF.L.U32 R4, R82, 0x1f, RZ ;  /* 0x0000001f52047819 */ /* 0x000fe800000006ff */
[----:B------:R-:W1:Y:S02]  /*7d00*/  SYNCS.PHASECHK.TRANS64.TRYWAIT P1, [UR44+0x360], R4 ;  /* 0x00036004ff0075a7 */ /* 0x000e64000802112c */
[----:B-1----:R-:W-:Y:S05]  /*7d10*/  @!P1 BRA `(.L_x_146) ;  /* 0x0000002800009947 */ /* 0x002fea0003800000 */
.L_x_145:
[----:B------:R-:W-:Y:S05]  /*7d20*/  BSYNC B0 ;  /* 0x0000000000007941 */ /* 0x000fea0003800000 */
.L_x_144:
[----:B------:R2:W3:Y:S01]  /*7d30*/  @P0 LDS.128 R16, [R78+UR44+0x600] ;  /* 0x0006002c4e100984 */ /* 0x0004e20008000c00 */
[----:B------:R-:W-:Y:S01]  /*7d40*/  UIADD3 UR4, UPT, UPT, UR44, 0x368, URZ ;  /* 0x000003682c047890 */ /* 0x000fe2000fffe0ff */
[----:B------:R-:W-:Y:S02]  /*7d50*/  LOP3.LUT R82, R82, 0x1, RZ, 0x3c, !PT ;  /* 0x0000000152527812 */ /* 0x000fe400078e3cff */
[----:B------:R2:W1:Y:S01]  /*7d60*/  @P0 LDS.128 R64, [R77+0x10] ;  /* 0x000010004d400984 */ /* 0x0004620000000c00 */
[----:B------:R-:W-:Y:S01]  /*7d70*/  UPRMT UR4, UR48, 0x654, UR4 ;  /* 0x0000065430047896 */ /* 0x000fe20008000004 */
[----:B------:R-:W-:Y:S01]  /*7d80*/  @!PT LDS RZ, [RZ] ;  /* 0x00000000fffff984 */ /* 0x000fe20000000800 */
[----:B------:R-:W-:Y:S01]  /*7d90*/  @!PT LDS RZ, [RZ] ;  /* 0x00000000fffff984 */ /* 0x000fe20000000800 */
[----:B------:R-:W-:Y:S01]  /*7da0*/  @!PT LDS RZ, [RZ] ;  /* 0x00000000fffff984 */ /* 0x000fe20000000800 */
[----:B------:R-:W-:Y:S01]  /*7db0*/  @!PT LDS RZ, [RZ] ;  /* 0x00000000fffff984 */ /* 0x000fe20000000800 */
[----:B------:R5:W-:Y:S06]  /*7dc0*/  MEMBAR.ALL.CTA ;  /* 0x0000000000007992 */ /* 0x000bec0000008000 */
[----:B-----5:R-:W5:Y:S02]  /*7dd0*/  FENCE.VIEW.ASYNC.S ;  /* 0x00000000000073c6 */ /* 0x020f640000000000 */
[----:B-----5:R-:W-:Y:S03]  /*7de0*/  SYNCS.ARRIVE.TRANS64.RED.A1T0 RZ, [UR4], RZ ;  /* 0x000000ffffff79a7 */ /* 0x020fe60008100404 */
.L_x_143:
[----:B------:R-:W-:Y:S05]  /*7df0*/  BSYNC B1 ;  /* 0x0000000000017941 */ /* 0x000fea0003800000 */
.L_x_142:
[----:B-1----:R-:W-:Y:S04]  /*7e00*/  SHF.R.U32.HI R0, RZ, 0x15, R2 ;  /* 0x00000015ff007819 */ /* 0x002fe80000011602 */
[----:B------:R-:W-:Y:S01]  /*7e10*/  LOP3.LUT P0, RZ, R0, 0x3, R80, 0x48, !PT ;  /* 0x0000000300ff7812 */ /* 0x000fe20007804850 */
[----:B------:R-:W-:Y:S01]  /*7e20*/  @!UPT UIADD3 URZ, UPT, UPT, URZ, URZ, URZ ;  /* 0x000000fffffff290 */ /* 0x000fe2000fffe0ff */
[----:B------:R-:W-:Y:S11]  /*7e30*/  @P4 BRA `(.L_x_147) ;  /* 0x0000000000084947 */ /* 0x000ff60003800000 */
[----:B------:R-:W1:Y:S02]  /*7e40*/  SYNCS.PHASECHK.TRANS64.TRYWAIT P1, [R22+URZ+0x3a0], R3 ;  /* 0x0003a003160075a7 */ /* 0x000e6400080211ff */
[----:B-1----:R-:W-:Y:S05]  /*7e50*/  @!P1 BRA `(.L_x_148) ;  /* 0x0000002400c89947 */ /* 0x002fea0003800000 */
.L_x_147:
[----:B------:R-:W-:Y:S05]  /*7e60*/  @!P0 BRA `(.L_x_149) ;  /* 0x0000000000408947 */ /* 0x000fea0003800000 */
[----:B------:R-:W1:Y:S01]  /*7e70*/  LDCU.64 UR8, c[0x4][0x70] ;  /* 0x01000e00ff0877ac */ /* 0x000e620008000a00 */
[----:B------:R-:W-:Y:S01]  /*7e80*/  MOV R15, 0x0 ;  /* 0x00000000000f7802 */ /* 0x000fe20000000f00 */
[----:B------:R-:W-:Y:S02]  /*7e90*/  HFMA2 R12, -RZ, RZ, 0, 5.9604644775390625e-08 ;  /* 0x00000001ff0c7431 */ /* 0x000fe400000001ff */
[----:B------:R-:W-:Y:S02]  /*7ea0*/  IMAD.MOV.U32 R8, RZ, RZ, 0x192 ;  /* 0x00000192ff087424 */ /* 0x000fe400078e00ff */
[----:B------:R-:W-:Y:S01]  /*7eb0*/  IMAD.MOV.U32 R13, RZ, RZ, RZ ;  /* 0x000000ffff0d7224 */ /* 0x000fe200078e00ff */
[----:B------:R-:W5:Y:S01]  /*7ec0*/  LDCU.64 UR6, c[0x4][0x78] ;  /* 0x01000f00ff0677ac */ /* 0x000f620008000a00 */
[----:B------:R-:W2:Y:S01]  /*7ed0*/  LDC.64 R14, c[0x4][R15] ;  /* 0x010000000f0e7b82 */ /* 0x000ea20000000a00 */
[----:B------:R-:W3:Y:S01]  /*7ee0*/  LDCU.64 UR4, c[0x4][0x10] ;  /* 0x01000200ff0477ac */ /* 0x000ee20008000a00 */
[----:B-1----:R-:W-:Y:S01]  /*7ef0*/  MOV R5, UR9 ;  /* 0x0000000900057c02 */ /* 0x002fe20008000f00 */
[----:B------:R-:W-:Y:S01]  /*7f00*/  IMAD.U32 R4, RZ, RZ, UR8 ;  /* 0x00000008ff047e24 */ /* 0x000fe2000f8e00ff */
[----:B-----5:R-:W-:Y:S01]  /*7f10*/  MOV R7, UR7 ;  /* 0x0000000700077c02 */ /* 0x020fe20008000f00 */
[----:B------:R-:W-:Y:S01]  /*7f20*/  IMAD.U32 R6, RZ, RZ, UR6 ;  /* 0x00000006ff067e24 */ /* 0x000fe2000f8e00ff */
[----:B---3--:R-:W-:Y:S01]  /*7f30*/  MOV R11, UR5 ;  /* 0x00000005000b7c02 */ /* 0x008fe20008000f00 */
[----:B------:R-:W-:Y:S02]  /*7f40*/  IMAD.U32 R10, RZ, RZ, UR4 ;  /* 0x00000004ff0a7e24 */ /* 0x000fe4000f8e00ff */
[----:B------:R-:W-:Y:S07]  /*7f50*/  LEPC R20, `(.L_x_149) ;  /* 0x000000001014794e */ /* 0x000fee0000000000 */
[----:B--2-4-:R-:W-:Y:S05]  /*7f60*/  CALL.ABS.NOINC R14 ;  /* 0x000000000e007343 */ /* 0x014fea0003c00000 */
.L_x_149:
[----:B------:R-:W-:Y:S01]  /*7f70*/  LOP3.LUT P0, RZ, R76, 0x60, RZ, 0xc0, !PT ;  /* 0x000000604cff7812 */ /* 0x000fe2000780c0ff */
[----:B------:R-:W-:Y:S05]  /*7f80*/  WARPSYNC.ALL ;  /* 0x0000000000007948 */ /* 0x000fea0003800000 */
[----:B------:R-:W-:Y:S01]  /*7f90*/  R2UR UR4, R2 ;  /* 0x00000000020472ca */ /* 0x000fe200000e0000 */
[----:B------:R-:W-:Y:S01]  /*7fa0*/  BSSY.RECONVERGENT B0, `(.L_x_150) ;  /* 0x000009f000007945 */ /* 0x000fe20003800200 */
[-C--:B---3--:R-:W-:Y:S02]  /*7fb0*/  F2FP.F16.E5M2.UNPACK_B R2, R16.reuse ;  /* 0x00000010ff02723e */ /* 0x088fe400020004ff */
[----:B------:R-:W-:Y:S02]  /*7fc0*/  F2FP.F16.E5M2.UNPACK_B R16, R16.H1 ;  /* 0x00000010ff10723e */ /* 0x000fe400030004ff */
[----:B------:R-:W-:Y:S01]  /*7fd0*/  R2UR UR5, R22 ;  /* 0x00000000160572ca */ /* 0x000fe200000e0000 */
[----:B------:R-:W-:Y:S01]  /*7fe0*/  HADD2.F32 R0, -RZ, R2.H0_H0 ;  /* 0x20000002ff007230 */ /* 0x000fe20000004100 */
[-C--:B------:R-:W-:Y:S01]  /*7ff0*/  F2FP.F16.E5M2.UNPACK_B R42, R17.reuse ;  /* 0x00000011ff2a723e */ /* 0x080fe200020004ff */
[--C-:B------:R-:W-:Y:S01]  /*8000*/  HADD2.F32 R3, -RZ, R16.reuse.H0_H0 ;  /* 0x20000010ff037230 */ /* 0x100fe20000004100 */
[----:B------:R-:W-:Y:S01]  /*8010*/  F2FP.F16.E5M2.UNPACK_B R44, R17.H1 ;  /* 0x00000011ff2c723e */ /* 0x000fe200030004ff */
[----:B------:R-:W-:Y:S01]  /*8020*/  HADD2.F32 R40, -RZ, R16.H1_H1 ;  /* 0x30000010ff287230 */ /* 0x000fe20000004100 */
[-C--:B------:R-:W-:Y:S01]  /*8030*/  F2FP.F16.E5M2.UNPACK_B R46, R18.reuse ;  /* 0x00000012ff2e723e */ /* 0x080fe200020004ff */
[----:B------:R-:W-:Y:S01]  /*8040*/  HADD2.F32 R2, -RZ, R2.H1_H1 ;  /* 0x30000002ff027230 */ /* 0x000fe20000004100 */
[----:B------:R-:W-:Y:S01]  /*8050*/  F2FP.F16.E5M2.UNPACK_B R48, R18.H1 ;  /* 0x00000012ff30723e */ /* 0x000fe200030004ff */
[--C-:B------:R-:W-:Y:S01]  /*8060*/  HADD2.F32 R41, -RZ, R42.reuse.H0_H0 ;  /* 0x2000002aff297230 */ /* 0x100fe20000004100 */
[-C--:B------:R-:W-:Y:S01]  /*8070*/  F2FP.F16.E5M2.UNPACK_B R50, R19.reuse ;  /* 0x00000013ff32723e */ /* 0x080fe200020004ff */
[----:B------:R-:W-:Y:S01]  /*8080*/  HADD2.F32 R42, -RZ, R42.H1_H1 ;  /* 0x3000002aff2a7230 */ /* 0x000fe20000004100 */
[----:B------:R-:W-:Y:S01]  /*8090*/  F2FP.F16.E5M2.UNPACK_B R52, R19.H1 ;  /* 0x00000013ff34723e */ /* 0x000fe200030004ff */
[----:B------:R-:W-:Y:S01]  /*80a0*/  HADD2.F32 R43, -RZ, R44.H0_H0 ;  /* 0x2000002cff2b7230 */ /* 0x000fe20000004100 */
[----:B------:R-:W-:Y:S01]  /*80b0*/  LDTM.16dp32bit_t0_t15.x32 R4, tmem[UR4] ;  /* 0x00000004000479ee */ /* 0x000fe20008a80000 */
[----:B------:R-:W1:Y:S01]  /*80c0*/  LDTM.16dp32bit_t16_t31.x32 R4, tmem[UR4+0x20] ;  /* 0x00002004000479ee */ /* 0x000e620008aa0000 */
[----:B------:R-:W-:Y:S01]  /*80d0*/  NOP ;  /* 0x0000000000007918 */ /* 0x000fe20000000000 */
[----:B------:R-:W-:Y:S01]  /*80e0*/  UIADD3 UR4, UPT, UPT, UR5, 0x3c0, URZ ;  /* 0x000003c005047890 */ /* 0x000fe2000fffe0ff */
[--C-:B------:R-:W-:Y:S01]  /*80f0*/  HADD2.F32 R45, -RZ, R46.reuse.H0_H0 ;  /* 0x2000002eff2d7230 */ /* 0x100fe20000004100 */
[----:B------:R-:W-:Y:S01]  /*8100*/  F2FP.F16.E5M2.UNPACK_B R54, R64 ;  /* 0x00000040ff36723e */ /* 0x000fe200020004ff */
[----:B------:R-:W-:Y:S01]  /*8110*/  HADD2.F32 R46, -RZ, R46.H1_H1 ;  /* 0x3000002eff2e7230 */ /* 0x000fe20000004100 */
[----:B------:R-:W-:Y:S01]  /*8120*/  UPRMT UR4, UR48, 0x654, UR4 ;  /* 0x0000065430047896 */ /* 0x000fe20008000004 */
[--C-:B------:R-:W-:Y:S01]  /*8130*/  HADD2.F32 R49, -RZ, R50.reuse.H0_H0 ;  /* 0x20000032ff317230 */ /* 0x100fe20000004100 */
[-C--:B------:R-:W-:Y:S01]  /*8140*/  F2FP.F16.E5M2.UNPACK_B R58, R65.reuse ;  /* 0x00000041ff3a723e */ /* 0x080fe200020004ff */
[----:B------:R-:W-:Y:S01]  /*8150*/  HADD2.F32 R50, -RZ, R50.H1_H1 ;  /* 0x30000032ff327230 */ /* 0x000fe20000004100 */
[----:B------:R-:W-:Y:S01]  /*8160*/  F2FP.F16.E5M2.UNPACK_B R62, R66 ;  /* 0x00000042ff3e723e */ /* 0x000fe200020004ff */
[--C-:B------:R-:W-:Y:S01]  /*8170*/  HADD2.F32 R53, -RZ, R54.reuse.H0_H0 ;  /* 0x20000036ff357230 */ /* 0x100fe20000004100 */
[----:B------:R-:W-:Y:S01]  /*8180*/  F2FP.F16.E5M2.UNPACK_B R56, R64.H1 ;  /* 0x00000040ff38723e */ /* 0x000fe200030004ff */
[----:B------:R-:W-:Y:S01]  /*8190*/  HADD2.F32 R54, -RZ, R54.H1_H1 ;  /* 0x30000036ff367230 */ /* 0x000fe20000004100 */
[----:B------:R-:W-:Y:S01]  /*81a0*/  F2FP.F16.E5M2.UNPACK_B R60, R65.H1 ;  /* 0x00000041ff3c723e */ /* 0x000fe200030004ff */
[----:B-1----:R-:W-:Y:S01]  /*81b0*/  SYNCS.ARRIVE.TRANS64.RED.A1T0 RZ, [UR4], RZ ;  /* 0x000000ffffff79a7 */ /* 0x002fe20008100404 */
[--C-:B------:R-:W-:Y:S01]  /*81c0*/  HADD2.F32 R57, -RZ, R58.reuse.H0_H0 ;  /* 0x2000003aff397230 */ /* 0x100fe20000004100 */
[-C--:B------:R-:W-:Y:S01]  /*81d0*/  F2FP.F16.E5M2.UNPACK_B R65, R67.reuse ;  /* 0x00000043ff41723e */ /* 0x080fe200020004ff */
[----:B------:R-:W-:Y:S01]  /*81e0*/  HADD2.F32 R58, -RZ, R58.H1_H1 ;  /* 0x3000003aff3a7230 */ /* 0x000fe20000004100 */
[----:B------:R-:W-:Y:S01]  /*81f0*/  F2FP.F16.E5M2.UNPACK_B R64, R66.H1 ;  /* 0x00000042ff40723e */ /* 0x000fe200030004ff */
[--C-:B------:R-:W-:Y:S01]  /*8200*/  HADD2.F32 R61, -RZ, R62.reuse.H0_H0 ;  /* 0x2000003eff3d7230 */ /* 0x100fe20000004100 */
[----:B------:R-:W-:Y:S01]  /*8210*/  F2FP.F16.E5M2.UNPACK_B R67, R67.H1 ;  /* 0x00000043ff43723e */ /* 0x000fe200030004ff */
[----:B------:R-:W-:Y:S01]  /*8220*/  HADD2.F32 R62, -RZ, R62.H1_H1 ;  /* 0x3000003eff3e7230 */ /* 0x000fe20000004100 */
[----:B------:R-:W-:Y:S01]  /*8230*/  IADD3 R36, PT, PT, R36, 0x1, RZ ;  /* 0x0000000124247810 */ /* 0x000fe20007ffe0ff */
[C---:B----4-:R-:W-:Y:S01]  /*8240*/  FMUL R4, R38.reuse, R4 ;  /* 0x0000000426047220 */ /* 0x050fe20000400000 */
[C---:B------:R-:W-:Y:S01]  /*8250*/  FMUL R5, R38.reuse, R5 ;  /* 0x0000000526057220 */ /* 0x040fe20000400000 */
[C---:B------:R-:W-:Y:S01]  /*8260*/  FMUL R8, R38.reuse, R8 ;  /* 0x0000000826087220 */ /* 0x040fe20000400000 */
[C---:B------:R-:W-:Y:S01]  /*8270*/  FMUL R9, R38.reuse, R9 ;  /* 0x0000000926097220 */ /* 0x040fe20000400000 */
[C---:B------:R-:W-:Y:S01]  /*8280*/  FFMA R4, R39.reuse, R0, R4 ;  /* 0x0000000027047223 */ /* 0x040fe20000000004 */
[C---:B------:R-:W-:Y:S01]  /*8290*/  FFMA R5, R39.reuse, R2, R5 ;  /* 0x0000000227057223 */ /* 0x040fe20000000005 */
[C---:B------:R-:W-:Y:S01]  /*82a0*/  FMUL R12, R38.reuse, R12 ;  /* 0x0000000c260c7220 */ /* 0x040fe20000400000 */
        /* <DEDUP_REMOVED lines=10> */
[----:B------:R-:W-:Y:S02]  /*8350*/  HADD2.F32 R44, -RZ, R44.H1_H1 ;  /* 0x3000002cff2c7230 */ /* 0x000fe40000004100 */
[C---:B------:R-:W-:Y:S01]  /*8360*/  FMUL R10, R38.reuse, R10 ;  /* 0x0000000a260a7220 */ /* 0x040fe20000400000 */
[C---:B------:R-:W-:Y:S01]  /*8370*/  FFMA R6, R39.reuse, R3, R6 ;  /* 0x0000000327067223 */ /* 0x040fe20000000006 */
[C---:B------:R-:W-:Y:S01]  /*8380*/  FFMA R7, R39.reuse, R40, R7 ;  /* 0x0000002827077223 */ /* 0x040fe20000000007 */
[C---:B------:R-:W-:Y:S01]  /*8390*/  FFMA R8, R39.reuse, R41, R8 ;  /* 0x0000002927087223 */ /* 0x040fe20000000008 */
[C---:B------:R-:W-:Y:S01]  /*83a0*/  FFMA R9, R39.reuse, R42, R9 ;  /* 0x0000002a27097223 */ /* 0x040fe20000000009 */
[----:B------:R-:W-:Y:S01]  /*83b0*/  FFMA R10, R39, R43, R10 ;  /* 0x0000002b270a7223 */ /* 0x000fe2000000000a */
[--C-:B------:R-:W-:Y:S01]  /*83c0*/  HADD2.F32 R40, -RZ, R65.reuse.H0_H0 ;  /* 0x20000041ff287230 */ /* 0x100fe20000004100 */
[----:B------:R-:W-:Y:S01]  /*83d0*/  F2FP.SATFINITE.E5M2.F32.PACK_AB_MERGE_C R86, R7, R6, RZ ;  /* 0x000000060756723e */ /* 0x000fe200048060ff */
[C---:B------:R-:W-:Y:S01]  /*83e0*/  FMUL R7, R38.reuse, R24 ;  /* 0x0000001826077220 */ /* 0x040fe20000400000 */
[C---:B------:R-:W-:Y:S01]  /*83f0*/  FMUL R24, R38.reuse, R29 ;  /* 0x0000001d26187220 */ /* 0x040fe20000400000 */
[C---:B------:R-:W-:Y:S01]  /*8400*/  FMUL R29, R38.reuse, R34 ;  /* 0x00000022261d7220 */ /* 0x040fe20000400000 */
[----:B------:R-:W-:Y:S02]  /*8410*/  HADD2.F32 R65, -RZ, R65.H1_H1 ;  /* 0x30000041ff417230 */ /* 0x000fe40000004100 */
[C---:B------:R-:W-:Y:S01]  /*8420*/  FMUL R11, R38.reuse, R11 ;  /* 0x0000000b260b7220 */ /* 0x040fe20000400000 */
[--C-:B------:R-:W-:Y:S02]  /*8430*/  HADD2.F32 R47, -RZ, R48.reuse.H0_H0 ;  /* 0x20000030ff2f7230 */ /* 0x100fe40000004100 */
[C---:B------:R-:W-:Y:S01]  /*8440*/  FMUL R14, R38.reuse, R14 ;  /* 0x0000000e260e7220 */ /* 0x040fe20000400000 */
[----:B------:R-:W-:Y:S02]  /*8450*/  HADD2.F32 R48, -RZ, R48.H1_H1 ;  /* 0x30000030ff307230 */ /* 0x000fe40000004100 */
[C---:B------:R-:W-:Y:S01]  /*8460*/  FFMA R11, R39.reuse, R44, R11 ;  /* 0x0000002c270b7223 */ /* 0x040fe2000000000b */
[C---:B------:R-:W-:Y:S01]  /*8470*/  FFMA R12, R39.reuse, R45, R12 ;  /* 0x0000002d270c7223 */ /* 0x040fe2000000000c */
[C---:B------:R-:W-:Y:S01]  /*8480*/  FFMA R13, R39.reuse, R46, R13 ;  /* 0x0000002e270d7223 */ /* 0x040fe2000000000d */
[----:B------:R-:W-:Y:S01]  /*8490*/  FFMA R14, R39, R47, R14 ;  /* 0x0000002f270e7223 */ /* 0x000fe2000000000e */
[C---:B------:R-:W-:Y:S01]  /*84a0*/  FMUL R15, R38.reuse, R15 ;  /* 0x0000000f260f7220 */ /* 0x040fe20000400000 */
[--C-:B------:R-:W-:Y:S01]  /*84b0*/  HADD2.F32 R51, -RZ, R52.reuse.H0_H0 ;  /* 0x20000034ff337230 */ /* 0x100fe20000004100 */
[----:B------:R-:W-:Y:S01]  /*84c0*/  F2FP.SATFINITE.E5M2.F32.PACK_AB_MERGE_C R10, R11, R10, RZ ;  /* 0x0000000a0b0a723e */ /* 0x000fe200048060ff */
[----:B------:R-:W-:Y:S02]  /*84d0*/  HADD2.F32 R52, -RZ, R52.H1_H1 ;  /* 0x30000034ff347230 */ /* 0x000fe40000004100 */
[C---:B------:R-:W-:Y:S01]  /*84e0*/  FFMA R15, R39.reuse, R48, R15 ;  /* 0x00000030270f7223 */ /* 0x040fe2000000000f */
[C---:B------:R-:W-:Y:S01]  /*84f0*/  FFMA R16, R39.reuse, R49, R16 ;  /* 0x0000003127107223 */ /* 0x040fe20000000010 */
[C---:B------:R-:W-:Y:S01]  /*8500*/  FFMA R17, R39.reuse, R50, R17 ;  /* 0x0000003227117223 */ /* 0x040fe20000000011 */
[C---:B------:R-:W-:Y:S01]  /*8510*/  FMUL R18, R38.reuse, R18 ;  /* 0x0000001226127220 */ /* 0x040fe20000400000 */
[C---:B------:R-:W-:Y:S01]  /*8520*/  FMUL R19, R38.reuse, R19 ;  /* 0x0000001326137220 */ /* 0x040fe20000400000 */
[--C-:B------:R-:W-:Y:S02]  /*8530*/  HADD2.F32 R55, -RZ, R56.reuse.H0_H0 ;  /* 0x20000038ff377230 */ /* 0x100fe40000004100 */
[C---:B------:R-:W-:Y:S01]  /*8540*/  FMUL R3, R38.reuse, R22 ;  /* 0x0000001626037220 */ /* 0x040fe20000400000 */
[C---:B------:R-:W-:Y:S01]  /*8550*/  FFMA R18, R39.reuse, R51, R18 ;  /* 0x0000003327127223 */ /* 0x040fe20000000012 */
[----:B------:R-:W-:Y:S02]  /*8560*/  HADD2.F32 R56, -RZ, R56.H1_H1 ;  /* 0x30000038ff387230 */ /* 0x000fe40000004100 */
[C---:B------:R-:W-:Y:S01]  /*8570*/  FFMA R19, R39.reuse, R52, R19 ;  /* 0x0000003427137223 */ /* 0x040fe20000000013 */
[C---:B------:R-:W-:Y:S01]  /*8580*/  FMUL R6, R38.reuse, R23 ;  /* 0x0000001726067220 */ /* 0x040fe20000400000 */
[C---:B------:R-:W-:Y:S01]  /*8590*/  FFMA R0, R39.reuse, R53, R0 ;  /* 0x0000003527007223 */ /* 0x040fe20000000000 */
[C---:B------:R-:W-:Y:S01]  /*85a0*/  FFMA R2, R39.reuse, R54, R2 ;  /* 0x0000003627027223 */ /* 0x040fe20000000002 */
[--C-:B------:R-:W-:Y:S02]  /*85b0*/  HADD2.F32 R59, -RZ, R60.reuse.H0_H0 ;  /* 0x2000003cff3b7230 */ /* 0x100fe40000004100 */
[C---:B------:R-:W-:Y:S01]  /*85c0*/  FFMA R3, R39.reuse, R55, R3 ;  /* 0x0000003727037223 */ /* 0x040fe20000000003 */
[----:B------:R-:W-:Y:S02]  /*85d0*/  HADD2.F32 R60, -RZ, R60.H1_H1 ;  /* 0x3000003cff3c7230 */ /* 0x000fe40000004100 */
[C---:B------:R-:W-:Y:S01]  /*85e0*/  FMUL R21, R38.reuse, R26 ;  /* 0x0000001a26157220 */ /* 0x040fe20000400000 */
[C---:B------:R-:W-:Y:S01]  /*85f0*/  FMUL R22, R38.reuse, R27 ;  /* 0x0000001b26167220 */ /* 0x040fe20000400000 */
[C---:B------:R-:W-:Y:S01]  /*8600*/  FFMA R6, R39.reuse, R56, R6 ;  /* 0x0000003827067223 */ /* 0x040fe20000000006 */
[C---:B------:R-:W-:Y:S01]  /*8610*/  FFMA R7, R39.reuse, R57, R7 ;  /* 0x0000003927077223 */ /* 0x040fe20000000007 */
[C---:B------:R-:W-:Y:S01]  /*8620*/  FMUL R23, R38.reuse, R28 ;  /* 0x0000001c26177220 */ /* 0x040fe20000400000 */
[C---:B------:R-:W-:Y:S01]  /*8630*/  FFMA R20, R39.reuse, R58, R20 ;  /* 0x0000003a27147223 */ /* 0x040fe20000000014 */
[--C-:B------:R-:W-:Y:S02]  /*8640*/  HADD2.F32 R63, -RZ, R64.reuse.H0_H0 ;  /* 0x20000040ff3f7230 */ /* 0x100fe40000004100 */
[C---:B------:R-:W-:Y:S01]  /*8650*/  FFMA R21, R39.reuse, R59, R21 ;  /* 0x0000003b27157223 */ /* 0x040fe20000000015 */
[----:B------:R-:W-:Y:S02]  /*8660*/  HADD2.F32 R64, -RZ, R64.H1_H1 ;  /* 0x30000040ff407230 */ /* 0x000fe40000004100 */
[C---:B------:R-:W-:Y:S01]  /*8670*/  FFMA R22, R39.reuse, R60, R22 ;  /* 0x0000003c27167223 */ /* 0x040fe20000000016 */
[C---:B------:R-:W-:Y:S01]  /*8680*/  FMUL R26, R38.reuse, R31 ;  /* 0x0000001f261a7220 */ /* 0x040fe20000400000 */
[C---:B------:R-:W-:Y:S01]  /*8690*/  FMUL R27, R38.reuse, R32 ;  /* 0x00000020261b7220 */ /* 0x040fe20000400000 */
[C---:B------:R-:W-:Y:S01]  /*86a0*/  FFMA R23, R39.reuse, R61, R23 ;  /* 0x0000003d27177223 */ /* 0x040fe20000000017 */
[----:B------:R-:W-:Y:S01]  /*86b0*/  FMUL R28, R38, R33 ;  /* 0x00000021261c7220 */ /* 0x000fe20000400000 */
[C---:B------:R-:W-:Y:S01]  /*86c0*/  FFMA R24, R39.reuse, R62, R24 ;  /* 0x0000003e27187223 */ /* 0x040fe20000000018 */
[--C-:B------:R-:W-:Y:S02]  /*86d0*/  HADD2.F32 R66, -RZ, R67.reuse.H0_H0 ;  /* 0x20000043ff427230 */ /* 0x100fe40000004100 */
[C---:B------:R-:W-:Y:S01]  /*86e0*/  FFMA R25, R39.reuse, R63, R25 ;  /* 0x0000003f27197223 */ /* 0x040fe20000000019 */
[----:B------:R-:W-:Y:S02]  /*86f0*/  HADD2.F32 R67, -RZ, R67.H1_H1 ;  /* 0x30000043ff437230 */ /* 0x000fe40000004100 */
[----:B------:R-:W-:Y:S01]  /*8700*/  FFMA R26, R39, R64, R26 ;  /* 0x00000040271a7223 */ /* 0x000fe2000000001a */
[----:B------:R-:W-:Y:S01]  /*8710*/  F2FP.SATFINITE.E5M2.F32.PACK_AB_MERGE_C R14, R15, R14, RZ ;  /* 0x0000000e0f0e723e */ /* 0x000fe200048060ff */
[----:B------:R-:W-:Y:S01]  /*8720*/  FFMA R27, R39, R40, R27 ;  /* 0x00000028271b7223 */ /* 0x000fe2000000001b */
[----:B------:R-:W-:Y:S01]  /*8730*/  F2FP.SATFINITE.E5M2.F32.PACK_AB_MERGE_C R18, R19, R18, RZ ;  /* 0x000000121312723e */ /* 0x000fe200048060ff */
[C---:B------:R-:W-:Y:S01]  /*8740*/  FFMA R28, R39.reuse, R65, R28 ;  /* 0x00000041271c7223 */ /* 0x040fe2000000001c */
[C---:B------:R-:W-:Y:S01]  /*8750*/  FFMA R29, R39.reuse, R66, R29 ;  /* 0x00000042271d7223 */ /* 0x040fe2000000001d */
[----:B------:R-:W-:Y:S01]  /*8760*/  FFMA R30, R39, R67, R30 ;  /* 0x00000043271e7223 */ /* 0x000fe2000000001e */
[----:B------:R-:W-:Y:S02]  /*8770*/  F2FP.SATFINITE.E5M2.F32.PACK_AB_MERGE_C R32, R5, R4, R86 ;  /* 0x000000040520723e */ /* 0x000fe40004806056 */
[----:B------:R-:W-:Y:S02]  /*8780*/  F2FP.SATFINITE.E5M2.F32.PACK_AB_MERGE_C R33, R9, R8, R10 ;  /* 0x000000080921723e */ /* 0x000fe4000480600a */
[----:B------:R-:W-:Y:S02]  /*8790*/  F2FP.SATFINITE.E5M2.F32.PACK_AB_MERGE_C R34, R13, R12, R14 ;  /* 0x0000000c0d22723e */ /* 0x000fe4000480600e */
[----:B------:R-:W-:Y:S02]  /*87a0*/  F2FP.SATFINITE.E5M2.F32.PACK_AB_MERGE_C R35, R17, R16, R18 ;  /* 0x000000101123723e */ /* 0x000fe40004806012 */
[----:B------:R-:W-:Y:S02]  /*87b0*/  F2FP.SATFINITE.E5M2.F32.PACK_AB_MERGE_C R3, R6, R3, RZ ;  /* 0x000000030603723e */ /* 0x000fe400048060ff */
[----:B------:R-:W-:Y:S01]  /*87c0*/  F2FP.SATFINITE.E5M2.F32.PACK_AB_MERGE_C R5, R22, R21, RZ ;  /* 0x000000151605723e */ /* 0x000fe200048060ff */
[----:B------:R1:W-:Y:S01]  /*87d0*/  STS.128 [R78+UR44+0x1600], R32 ;  /* 0x001600204e007988 */ /* 0x0003e20008000c2c */
[----:B------:R-:W-:Y:S02]  /*87e0*/  F2FP.SATFINITE.E5M2.F32.PACK_AB_MERGE_C R6, R26, R25, RZ ;  /* 0x000000191a06723e */ /* 0x000fe400048060ff */
[----:B------:R-:W-:Y:S02]  /*87f0*/  F2FP.SATFINITE.E5M2.F32.PACK_AB_MERGE_C R29, R30, R29, RZ ;  /* 0x0000001d1e1d723e */ /* 0x000fe400048060ff */
[----:B------:R-:W-:Y:S02]  /*8800*/  F2FP.SATFINITE.E5M2.F32.PACK_AB_MERGE_C R5, R20, R7, R5 ;  /* 0x000000071405723e */ /* 0x000fe40004806005 */
[----:B------:R-:W-:Y:S02]  /*8810*/  F2FP.SATFINITE.E5M2.F32.PACK_AB_MERGE_C R4, R2, R0, R3 ;  /* 0x000000000204723e */ /* 0x000fe40004806003 */
[----:B------:R-:W-:Y:S02]  /*8820*/  F2FP.SATFINITE.E5M2.F32.PACK_AB_MERGE_C R6, R24, R23, R6 ;  /* 0x000000171806723e */ /* 0x000fe40004806006 */
[----:B------:R-:W-:Y:S05]  /*8830*/  F2FP.SATFINITE.E5M2.F32.PACK_AB_MERGE_C R7, R28, R27, R29 ;  /* 0x0000001b1c07723e */ /* 0x000fea000480601d */
[----:B------:R1:W-:Y:S01]  /*8840*/  STS.128 [R77+0x1010], R4 ;  /* 0x001010044d007388 */ /* 0x0003e20000000c00 */
[----:B------:R-:W-:Y:S01]  /*8850*/  @!PT LDS RZ, [RZ] ;  /* 0x00000000fffff984 */ /* 0x000fe20000000800 */
[----:B------:R-:W-:Y:S01]  /*8860*/  @!PT LDS RZ, [RZ] ;  /* 0x00000000fffff984 */ /* 0x000fe20000000800 */
[----:B------:R-:W-:Y:S01]  /*8870*/  @!PT LDS RZ, [RZ] ;  /* 0x00000000fffff984 */ /* 0x000fe20000000800 */
[----:B------:R-:W-:Y:S01]  /*8880*/  @!PT LDS RZ, [RZ] ;  /* 0x00000000fffff984 */ /* 0x000fe20000000800 */
[----:B------:R3:W-:Y:S07]  /*8890*/  MEMBAR.ALL.CTA ;  /* 0x0000000000007992 */ /* 0x0007ee0000008000 */
[----:B---3--:R-:W3:Y:S02]  /*88a0*/  FENCE.VIEW.ASYNC.S ;  /* 0x00000000000073c6 */ /* 0x008ee40000000000 */
[----:B---3--:R-:W-:Y:S06]  /*88b0*/  BAR.SYNC.DEFER_BLOCKING 0x1, 0x80 ;  /* 0x0042000000007b1d */ /* 0x008fec0000010000 */
[----:B------:R-:W-:Y:S05]  /*88c0*/  @P0 BRA `(.L_x_151) ;  /* 0x0000000000300947 */ /* 0x000fea0003800000 */
[----:B------:R-:W-:Y:S02]  /*88d0*/  UIADD3 UR4, UPT, UPT, UR44, 0x1600, URZ ;  /* 0x000016002c047890 */ /* 0x000fe4000fffe0ff */
[----:B------:R-:W-:Y:S02]  /*88e0*/  USHF.L.U32 UR9, UR45, 0x6, URZ ;  /* 0x000000062d097899 */ /* 0x000fe400080006ff */
[----:B------:R-:W-:Y:S02]  /*88f0*/  USHF.L.U32 UR10, UR46, 0x6, URZ ;  /* 0x000000062e0a7899 */ /* 0x000fe400080006ff */
[----:B------:R-:W-:Y:S01]  /*8900*/  MOV R85, UR4 ;  /* 0x0000000400557c02 */ /* 0x000fe20008000f00 */
[----:B------:R-:W-:Y:S01]  /*8910*/  UIADD3 UR4, UP0, UPT, UR62, 0x680, URZ ;  /* 0x000006803e047890 */ /* 0x000fe2000ff1e0ff */
[----:B------:R-:W-:Y:S02]  /*8920*/  UMOV UR11, UR36 ;  /* 0x00000024000b7c82 */ /* 0x000fe40008000000 */
[----:B------:R-:W-:Y:S01]  /*8930*/  R2UR UR8, R85 ;  /* 0x00000000550872ca */ /* 0x000fe200000e0000 */
[----:B------:R-:W-:Y:S11]  /*8940*/  UIADD3.X UR5, UPT, UPT, URZ, UR63, URZ, UP0, !UPT ;  /* 0x0000003fff057290 */ /* 0x000ff600087fe4ff */
[----:B------:R-:W-:Y:S01]  /*8950*/  @!UPT UIADD3 URZ, UPT, UPT, URZ, URZ, URZ ;  /* 0x000000fffffff290 */ /* 0x000fe2000fffe0ff */
[----:B------:R3:W-:Y:S01]  /*8960*/  UTMASTG.3D [UR8], [UR4] ;  /* 0x00000008040073b5 */ /* 0x0007e20008010000 */
[----:B------:R0:W-:Y:S01]  /*8970*/  UTMACMDFLUSH ;  /* 0x00000000000079b7 */ /* 0x0001e20000000000 */
[----:B---3--:R-:W-:Y:S04]  /*8980*/  DEPBAR.LE SB0, 0x0 ;  /* 0x000080000000791a */ /* 0x008fe80000000000 */
.L_x_151:
[----:B------:R-:W-:Y:S05]  /*8990*/  BSYNC.RECONVERGENT B0 ;  /* 0x0000000000007941 */ /* 0x000fea0003800200 */
.L_x_150:
[----:B------:R-:W-:Y:S01]  /*89a0*/  BAR.SYNC.DEFER_BLOCKING 0x1, 0x80 ;  /* 0x0042000000007b1d */ /* 0x000fe20000010000 */
[----:B------:R-:W-:Y:S01]  /*89b0*/  ISETP.NE.AND P0, PT, R81, 0x2, PT ;  /* 0x000000025100780c */ /* 0x000fe20003f05270 */
[----:B------:R-:W-:Y:S01]  /*89c0*/  UISETP.NE.AND UP0, UPT, UR47, URZ, UPT ;  /* 0x000000ff2f00728c */ /* 0x000fe2000bf05270 */
[----:B------:R-:W-:Y:S01]  /*89d0*/  ISETP.NE.AND P1, PT, R36, 0x4, PT ;  /* 0x000000042400780c */ /* 0x000fe20003f25270 */
[----:B------:R-:W-:Y:S01]  /*89e0*/  UIADD3 UR45, UPT, UPT, UR37, UR60, URZ ;  /* 0x0000003c252d7290 */ /* 0x000fe2000fffe0ff */
[----:B------:R-:W-:Y:S01]  /*89f0*/  SEL R2, RZ, 0x1, P0 ;  /* 0x00000001ff027807 */ /* 0x000fe20000000000 */
[----:B------:R-:W-:Y:S01]  /*8a00*/  UIADD3 UR46, UPT, UPT, UR38, UR57, URZ ;  /* 0x00000039262e7290 */ /* 0x000fe2000fffe0ff */
[----:B------:R-:W-:Y:S02]  /*8a10*/  SEL R0, RZ, 0x1, P1 ;  /* 0x00000001ff007807 */ /* 0x000fe40000800000 */
[----:B------:R-:W-:Y:S02]  /*8a20*/  LOP3.LUT R83, R83, R2, RZ, 0x3c, !PT ;  /* 0x0000000253537212 */ /* 0x000fe400078e3cff */
[----:B------:R-:W-:Y:S02]  /*8a30*/  LOP3.LUT R84, R84, R0, RZ, 0x3c, !PT ;  /* 0x0000000054547212 */ /* 0x000fe400078e3cff */
[----:B------:R-:W-:Y:S02]  /*8a40*/  SEL R81, R81, RZ, P0 ;  /* 0x000000ff51517207 */ /* 0x000fe40000000000 */
[----:B------:R-:W-:Y:S01]  /*8a50*/  SEL R36, R36, RZ, P1 ;  /* 0x000000ff24247207 */ /* 0x000fe20000800000 */
[----:B------:R-:W-:Y:S01]  /*8a60*/  UMOV UR36, UR51 ;  /* 0x0000003300247c82 */ /* 0x000fe20008000000 */
[----:B------:R-:W-:Y:S05]  /*8a70*/  BRA.U UP0, `(.L_x_152) ;  /* 0xffffffe5002c7547 */ /* 0x000fea000b83ffff */
[----:B------:R-:W-:Y:S05]  /*8a80*/  EXIT ;  /* 0x000000000000794d */ /* 0x000fea0003800000 */
.L_x_25:
[----:B--2---:R2:W3:Y:S02]  /*8a90*/  SYNCS.PHASECHK.TRANS64.TRYWAIT P0, [R0+URZ+0x3f0], R2 ;  /* 0x0003f002000075a7 */ /* 0x0044e400080011ff */
[----:B---3--:R-:W-:Y:S05]  /*8aa0*/  @!P0 NANOSLEEP.SYNCS 0x989680 ;  /* 0x009896800000895d */ /* 0x008fea0003900000 */
[----:B------:R-:W3:Y:S02]  /*8ab0*/  @!P0 SYNCS.PHASECHK.TRANS64 P0, [R0+URZ+0x3f0], R2 ;  /* 0x0003f002000085a7 */ /* 0x000ee400080010ff */
[----:B---3--:R-:W-:Y:S05]  /*8ac0*/  @!P0 BRA `(.L_x_25) ;  /* 0xfffffffc00f08947 */ /* 0x008fea000383ffff */
[----:B------:R-:W-:Y:S05]  /*8ad0*/  BRA `(.L_x_153) ;  /* 0xffffff94003c7947 */ /* 0x000fea000383ffff */
.L_x_28:
[----:B-1----:R-:W-:-:S07]  /*8ae0*/  MOV R0, UR33 ;  /* 0x0000002100007c02 */ /* 0x002fce0008000f00 */
.L_x_154:
[----:B-1----:R1:W2:Y:S02]  /*8af0*/  SYNCS.PHASECHK.TRANS64.TRYWAIT P0, [R0+URZ+0x1b0], R3 ;  /* 0x0001b003000075a7 */ /* 0x0022a400080011ff */
[----:B--2---:R-:W-:Y:S05]  /*8b00*/  @!P0 NANOSLEEP.SYNCS 0x989680 ;  /* 0x009896800000895d */ /* 0x004fea0003900000 */
[----:B------:R-:W2:Y:S02]  /*8b10*/  @!P0 SYNCS.PHASECHK.TRANS64 P0, [R0+URZ+0x1b0], R3 ;  /* 0x0001b003000085a7 */ /* 0x000ea400080010ff */
[----:B--2---:R-:W-:Y:S05]  /*8b20*/  @!P0 BRA `(.L_x_154) ;  /* 0xfffffffc00f08947 */ /* 0x004fea000383ffff */
[----:B------:R-:W-:Y:S05]  /*8b30*/  BRA `(.L_x_27) ;  /* 0xffffff9400887947 */ /* 0x000fea000383ffff */
.L_x_35:
[----:B-1----:R-:W-:-:S07]  /*8b40*/  MOV R0, UR17 ;  /* 0x0000001100007c02 */ /* 0x002fce0008000f00 */
.L_x_155:
[----:B-1----:R1:W2:Y:S02]  /*8b50*/  SYNCS.PHASECHK.TRANS64.TRYWAIT P0, [R0+URZ+0x1b0], R3 ;  /* 0x0001b003000075a7 */ /* 0x0022a400080011ff */
[----:B--2---:R-:W-:Y:S05]  /*8b60*/  @!P0 NANOSLEEP.SYNCS 0x989680 ;  /* 0x009896800000895d */ /* 0x004fea0003900000 */
[----:B------:R-:W2:Y:S02]  /*8b70*/  @!P0 SYNCS.PHASECHK.TRANS64 P0, [R0+URZ+0x1b0], R3 ;  /* 0x0001b003000085a7 */ /* 0x000ea400080010ff */
[----:B--2---:R-:W-:Y:S05]  /*8b80*/  @!P0 BRA `(.L_x_155) ;  /* 0xfffffffc00f08947 */ /* 0x004fea000383ffff */
[----:B------:R-:W-:Y:S05]  /*8b90*/  BRA `(.L_x_34) ;  /* 0xffffff98004c7947 */ /* 0x000fea000383ffff */
.L_x_40:
[----:B-1----:R1:W2:Y:S02]  /*8ba0*/  SYNCS.PHASECHK.TRANS64.TRYWAIT P0, [R3+URZ+0x380], R0 ;  /* 0x00038000030075a7 */ /* 0x0022a400080011ff */
[----:B--2---:R-:W-:Y:S05]  /*8bb0*/  @!P0 NANOSLEEP.SYNCS 0x989680 ;  /* 0x009896800000895d */ /* 0x004fea0003900000 */
[----:B------:R-:W2:Y:S02]  /*8bc0*/  @!P0 SYNCS.PHASECHK.TRANS64 P0, [R3+URZ+0x380], R0 ;  /* 0x00038000030085a7 */ /* 0x000ea400080010ff */
[----:B--2---:R-:W-:Y:S05]  /*8bd0*/  @!P0 BRA `(.L_x_40) ;  /* 0xfffffffc00f08947 */ /* 0x004fea000383ffff */
[----:B------:R-:W-:Y:S05]  /*8be0*/  BRA `(.L_x_156) ;  /* 0xffffff9800f87947 */ /* 0x000fea000383ffff */
.L_x_44:
[----:B------:R-:W-:-:S07]  /*8bf0*/  MOV R0, UR4 ;  /* 0x0000000400007c02 */ /* 0x000fce0008000f00 */
.L_x_157:
[----:B-1----:R1:W2:Y:S02]  /*8c00*/  SYNCS.PHASECHK.TRANS64.TRYWAIT P0, [R0+URZ], R2 ;  /* 0x00000002000075a7 */ /* 0x0022a400080011ff */
[----:B--2---:R-:W-:Y:S05]  /*8c10*/  @!P0 NANOSLEEP.SYNCS 0x989680 ;  /* 0x009896800000895d */ /* 0x004fea0003900000 */
[----:B------:R-:W2:Y:S02]  /*8c20*/  @!P0 SYNCS.PHASECHK.TRANS64 P0, [R0+URZ], R2 ;  /* 0x00000002000085a7 */ /* 0x000ea400080010ff */
[----:B--2---:R-:W-:Y:S05]  /*8c30*/  @!P0 BRA `(.L_x_157) ;  /* 0xfffffffc00f08947 */ /* 0x004fea000383ffff */
[----:B------:R-:W-:Y:S05]  /*8c40*/  BRA `(.L_x_158) ;  /* 0xffffffa0009c7947 */ /* 0x000fea000383ffff */
.L_x_45:
[----:B------:R-:W-:-:S07]  /*8c50*/  MOV R0, UR5 ;  /* 0x0000000500007c02 */ /* 0x000fce0008000f00 */
.L_x_159:
[----:B-1----:R1:W2:Y:S02]  /*8c60*/  SYNCS.PHASECHK.TRANS64.TRYWAIT P0, [R0+URZ], R3 ;  /* 0x00000003000075a7 */ /* 0x0022a400080011ff */
[----:B--2---:R-:W-:Y:S05]  /*8c70*/  @!P0 NANOSLEEP.SYNCS 0x989680 ;  /* 0x009896800000895d */ /* 0x004fea0003900000 */
[----:B------:R-:W2:Y:S02]  /*8c80*/  @!P0 SYNCS.PHASECHK.TRANS64 P0, [R0+URZ], R3 ;  /* 0x00000003000085a7 */ /* 0x000ea400080010ff */
[----:B--2---:R-:W-:Y:S05]  /*8c90*/  @!P0 BRA `(.L_x_159) ;  /* 0xfffffffc00f08947 */ /* 0x004fea000383ffff */
[----:B------:R-:W-:Y:S05]  /*8ca0*/  BRA `(.L_x_160) ;  /* 0xffffffa000a87947 */ /* 0x000fea000383ffff */
.L_x_46:
[----:B------:R-:W-:-:S07]  /*8cb0*/  MOV R0, UR5 ;  /* 0x0000000500007c02 */ /* 0x000fce0008000f00 */
.L_x_161:
[----:B-1----:R1:W2:Y:S02]  /*8cc0*/  SYNCS.PHASECHK.TRANS64.TRYWAIT P0, [R0+URZ], R3 ;  /* 0x00000003000075a7 */ /* 0x0022a400080011ff */
[----:B--2---:R-:W-:Y:S05]  /*8cd0*/  @!P0 NANOSLEEP.SYNCS 0x989680 ;  /* 0x009896800000895d */ /* 0x004fea0003900000 */
[----:B------:R-:W2:Y:S02]  /*8ce0*/  @!P0 SYNCS.PHASECHK.TRANS64 P0, [R0+URZ], R3 ;  /* 0x00000003000085a7 */ /* 0x000ea400080010ff */
[----:B--2---:R-:W-:Y:S05]  /*8cf0*/  @!P0 BRA `(.L_x_161) ;  /* 0xfffffffc00f08947 */ /* 0x004fea000383ffff */
[----:B------:R-:W-:Y:S05]  /*8d00*/  BRA `(.L_x_162) ;  /* 0xffffffa000b47947 */ /* 0x000fea000383ffff */
.L_x_47:
[----:B------:R-:W-:-:S07]  /*8d10*/  MOV R0, UR5 ;  /* 0x0000000500007c02 */ /* 0x000fce0008000f00 */
.L_x_163:
[----:B-1----:R1:W2:Y:S02]  /*8d20*/  SYNCS.PHASECHK.TRANS64.TRYWAIT P0, [R0+URZ], R3 ;  /* 0x00000003000075a7 */ /* 0x0022a400080011ff */
[----:B--2---:R-:W-:Y:S05]  /*8d30*/  @!P0 NANOSLEEP.SYNCS 0x989680 ;  /* 0x009896800000895d */ /* 0x004fea0003900000 */
[----:B------:R-:W2:Y:S02]  /*8d40*/  @!P0 SYNCS.PHASECHK.TRANS64 P0, [R0+URZ], R3 ;  /* 0x00000003000085a7 */ /* 0x000ea400080010ff */
[----:B--2---:R-:W-:Y:S05]  /*8d50*/  @!P0 BRA `(.L_x_163) ;  /* 0xfffffffc00f08947 */ /* 0x004fea000383ffff */
[----:B------:R-:W-:Y:S05]  /*8d60*/  BRA `(.L_x_164) ;  /* 0xffffffa000c07947 */ /* 0x000fea000383ffff */
.L_x_48:
[----:B------:R-:W-:-:S07]  /*8d70*/  MOV R0, UR5 ;  /* 0x0000000500007c02 */ /* 0x000fce0008000f00 */
.L_x_165:
[----:B-1----:R1:W2:Y:S02]  /*8d80*/  SYNCS.PHASECHK.TRANS64.TRYWAIT P0, [R0+URZ], R3 ;  /* 0x00000003000075a7 */ /* 0x0022a400080011ff */
[----:B--2---:R-:W-:Y:S05]  /*8d90*/  @!P0 NANOSLEEP.SYNCS 0x989680 ;  /* 0x009896800000895d */ /* 0x004fea0003900000 */
[----:B------:R-:W2:Y:S02]  /*8da0*/  @!P0 SYNCS.PHASECHK.TRANS64 P0, [R0+URZ], R3 ;  /* 0x00000003000085a7 */ /* 0x000ea400080010ff */
[----:B--2---:R-:W-:Y:S05]  /*8db0*/  @!P0 BRA `(.L_x_165) ;  /* 0xfffffffc00f08947 */ /* 0x004fea000383ffff */
[----:B------:R-:W-:Y:S05]  /*8dc0*/  BRA `(.L_x_166) ;  /* 0xffffffa000cc7947 */ /* 0x000fea000383ffff */
.L_x_49:
[----:B------:R-:W-:-:S07]  /*8dd0*/  MOV R0, UR5 ;  /* 0x0000000500007c02 */ /* 0x000fce0008000f00 */
.L_x_167:
[----:B-1----:R1:W2:Y:S02]  /*8de0*/  SYNCS.PHASECHK.TRANS64.TRYWAIT P0, [R0+URZ], R3 ;  /* 0x00000003000075a7 */ /* 0x0022a400080011ff */
[----:B--2---:R-:W-:Y:S05]  /*8df0*/  @!P0 NANOSLEEP.SYNCS 0x989680 ;  /* 0x009896800000895d */ /* 0x004fea0003900000 */
[----:B------:R-:W2:Y:S02]  /*8e00*/  @!P0 SYNCS.PHASECHK.TRANS64 P0, [R0+URZ], R3 ;  /* 0x00000003000085a7 */ /* 0x000ea400080010ff */
[----:B--2---:R-:W-:Y:S05]  /*8e10*/  @!P0 BRA `(.L_x_167) ;  /* 0xfffffffc00f08947 */ /* 0x004fea000383ffff */
[----:B------:R-:W-:Y:S05]  /*8e20*/  BRA `(.L_x_168) ;  /* 0xffffffa000d87947 */ /* 0x000fea000383ffff */
.L_x_50:
[----:B------:R-:W-:-:S07]  /*8e30*/  MOV R0, UR5 ;  /* 0x0000000500007c02 */ /* 0x000fce0008000f00 */
.L_x_169:
[----:B-1----:R1:W2:Y:S02]  /*8e40*/  SYNCS.PHASECHK.TRANS64.TRYWAIT P0, [R0+URZ], R3 ;  /* 0x00000003000075a7 */ /* 0x0022a400080011ff */
[----:B--2---:R-:W-:Y:S05]  /*8e50*/  @!P0 NANOSLEEP.SYNCS 0x989680 ;  /* 0x009896800000895d */ /* 0x004fea0003900000 */
[----:B------:R-:W2:Y:S02]  /*8e60*/  @!P0 SYNCS.PHASECHK.TRANS64 P0, [R0+URZ], R3 ;  /* 0x00000003000085a7 */ /* 0x000ea400080010ff */
[----:B--2---:R-:W-:Y:S05]  /*8e70*/  @!P0 BRA `(.L_x_169) ;  /* 0xfffffffc00f08947 */ /* 0x004fea000383ffff */
[----:B------:R-:W-:Y:S05]  /*8e80*/  BRA `(.L_x_170) ;  /* 0xffffffa000e47947 */ /* 0x000fea000383ffff */
.L_x_51:
[----:B------:R-:W-:-:S07]  /*8e90*/  MOV R0, UR5 ;  /* 0x0000000500007c02 */ /* 0x000fce0008000f00 */
.L_x_171:
[----:B-1----:R1:W2:Y:S02]  /*8ea0*/  SYNCS.PHASECHK.TRANS64.TRYWAIT P0, [R0+URZ], R3 ;  /* 0x00000003000075a7 */ /* 0x0022a400080011ff */
[----:B--2---:R-:W-:Y:S05]  /*8eb0*/  @!P0 NANOSLEEP.SYNCS 0x989680 ;  /* 0x009896800000895d */ /* 0x004fea0003900000 */
[----:B------:R-:W2:Y:S02]  /*8ec0*/  @!P0 SYNCS.PHASECHK.TRANS64 P0, [R0+URZ], R3 ;  /* 0x00000003000085a7 */ /* 0x000ea400080010ff */
[----:B--2---:R-:W-:Y:S05]  /*8ed0*/  @!P0 BRA `(.L_x_171) ;  /* 0xfffffffc00f08947 */ /* 0x004fea000383ffff */
[----:B------:R-:W-:Y:S05]  /*8ee0*/  BRA `(.L_x_172) ;  /* 0xffffffa000f07947 */ /* 0x000fea000383ffff */
.L_x_52:
[----:B------:R-:W-:-:S07]  /*8ef0*/  MOV R0, UR5 ;  /* 0x0000000500007c02 */ /* 0x000fce0008000f00 */
.L_x_173:
[----:B-1----:R1:W2:Y:S02]  /*8f00*/  SYNCS.PHASECHK.TRANS64.TRYWAIT P0, [R0+URZ], R3 ;  /* 0x00000003000075a7 */ /* 0x0022a400080011ff */
[----:B--2---:R-:W-:Y:S05]  /*8f10*/  @!P0 NANOSLEEP.SYNCS 0x989680 ;  /* 0x009896800000895d */ /* 0x004fea0003900000 */
[----:B------:R-:W2:Y:S02]  /*8f20*/  @!P0 SYNCS.PHASECHK.TRANS64 P0, [R0+URZ], R3 ;  /* 0x00000003000085a7 */ /* 0x000ea400080010ff */
[----:B--2---:R-:W-:Y:S05]  /*8f30*/  @!P0 BRA `(.L_x_173) ;  /* 0xfffffffc00f08947 */ /* 0x004fea000383ffff */
[----:B------:R-:W-:Y:S05]  /*8f40*/  BRA `(.L_x_174) ;  /* 0xffffffa000fc7947 */ /* 0x000fea000383ffff */
.L_x_53:
[----:B------:R-:W-:-:S07]  /*8f50*/  MOV R0, UR5 ;  /* 0x0000000500007c02 */ /* 0x000fce0008000f00 */
.L_x_175:
[----:B-1----:R1:W2:Y:S02]  /*8f60*/  SYNCS.PHASECHK.TRANS64.TRYWAIT P0, [R0+URZ], R3 ;  /* 0x00000003000075a7 */ /* 0x0022a400080011ff */
[----:B--2---:R-:W-:Y:S05]  /*8f70*/  @!P0 NANOSLEEP.SYNCS 0x989680 ;  /* 0x009896800000895d */ /* 0x004fea0003900000 */
[----:B------:R-:W2:Y:S02]  /*8f80*/  @!P0 SYNCS.PHASECHK.TRANS64 P0, [R0+URZ], R3 ;  /* 0x00000003000085a7 */ /* 0x000ea400080010ff */
[----:B--2---:R-:W-:Y:S05]  /*8f90*/  @!P0 BRA `(.L_x_175) ;  /* 0xfffffffc00f08947 */ /* 0x004fea000383ffff */
[----:B------:R-:W-:Y:S05]  /*8fa0*/  BRA `(.L_x_176) ;  /* 0xffffffa400087947 */ /* 0x000fea000383ffff */
.L_x_54:
[----:B------:R-:W-:-:S07]  /*8fb0*/  MOV R0, UR5 ;  /* 0x0000000500007c02 */ /* 0x000fce0008000f00 */
.L_x_177:
[----:B-1----:R1:W2:Y:S02]  /*8fc0*/  SYNCS.PHASECHK.TRANS64.TRYWAIT P0, [R0+URZ], R3 ;  /* 0x00000003000075a7 */ /* 0x0022a400080011ff */
[----:B--2---:R-:W-:Y:S05]  /*8fd0*/  @!P0 NANOSLEEP.SYNCS 0x989680 ;  /* 0x009896800000895d */ /* 0x004fea0003900000 */
[----:B------:R-:W2:Y:S02]  /*8fe0*/  @!P0 SYNCS.PHASECHK.TRANS64 P0, [R0+URZ], R3 ;  /* 0x00000003000085a7 */ /* 0x000ea400080010ff */
[----:B--2---:R-:W-:Y:S05]  /*8ff0*/  @!P0 BRA `(.L_x_177) ;  /* 0xfffffffc00f08947 */ /* 0x004fea000383ffff */
[----:B------:R-:W-:Y:S05]  /*9000*/  BRA `(.L_x_178) ;  /* 0xffffffa400147947 */ /* 0x000fea000383ffff */
.L_x_55:
[----:B------:R-:W-:-:S07]  /*9010*/  MOV R0, UR5 ;  /* 0x0000000500007c02 */ /* 0x000fce0008000f00 */
.L_x_179:
[----:B-1----:R1:W2:Y:S02]  /*9020*/  SYNCS.PHASECHK.TRANS64.TRYWAIT P0, [R0+URZ], R3 ;  /* 0x00000003000075a7 */ /* 0x0022a400080011ff */
[----:B--2---:R-:W-:Y:S05]  /*9030*/  @!P0 NANOSLEEP.SYNCS 0x989680 ;  /* 0x009896800000895d */ /* 0x004fea0003900000 */
[----:B------:R-:W2:Y:S02]  /*9040*/  @!P0 SYNCS.PHASECHK.TRANS64 P0, [R0+URZ], R3 ;  /* 0x00000003000085a7 */ /* 0x000ea400080010ff */
[----:B--2---:R-:W-:Y:S05]  /*9050*/  @!P0 BRA `(.L_x_179) ;  /* 0xfffffffc00f08947 */ /* 0x004fea000383ffff */
[----:B------:R-:W-:Y:S05]  /*9060*/  BRA `(.L_x_180) ;  /* 0xffffffa400207947 */ /* 0x000fea000383ffff */
.L_x_56:
[----:B------:R-:W-:-:S07]  /*9070*/  MOV R0, UR5 ;  /* 0x0000000500007c02 */ /* 0x000fce0008000f00 */
.L_x_181:
[----:B-1----:R1:W2:Y:S02]  /*9080*/  SYNCS.PHASECHK.TRANS64.TRYWAIT P0, [R0+URZ], R3 ;  /* 0x00000003000075a7 */ /* 0x0022a400080011ff */
[----:B--2---:R-:W-:Y:S05]  /*9090*/  @!P0 NANOSLEEP.SYNCS 0x989680 ;  /* 0x009896800000895d */ /* 0x004fea0003900000 */
[----:B------:R-:W2:Y:S02]  /*90a0*/  @!P0 SYNCS.PHASECHK.TRANS64 P0, [R0+URZ], R3 ;  /* 0x00000003000085a7 */ /* 0x000ea400080010ff */
[----:B--2---:R-:W-:Y:S05]  /*90b0*/  @!P0 BRA `(.L_x_181) ;  /* 0xfffffffc00f08947 */ /* 0x004fea000383ffff */
[----:B------:R-:W-:Y:S05]  /*90c0*/  BRA `(.L_x_182) ;  /* 0xffffffa4002c7947 */ /* 0x000fea000383ffff */
.L_x_57:
[----:B------:R-:W-:-:S07]  /*90d0*/  MOV R0, UR5 ;  /* 0x0000000500007c02 */ /* 0x000fce0008000f00 */
.L_x_183:
[----:B-1----:R1:W2:Y:S02]  /*90e0*/  SYNCS.PHASECHK.TRANS64.TRYWAIT P0, [R0+URZ], R3 ;  /* 0x00000003000075a7 */ /* 0x0022a400080011ff */
[----:B--2---:R-:W-:Y:S05]  /*90f0*/  @!P0 NANOSLEEP.SYNCS 0x989680 ;  /* 0x009896800000895d */ /* 0x004fea0003900000 */
[----:B------:R-:W2:Y:S02]  /*9100*/  @!P0 SYNCS.PHASECHK.TRANS64 P0, [R0+URZ], R3 ;  /* 0x00000003000085a7 */ /* 0x000ea400080010ff */
[----:B--2---:R-:W-:Y:S05]  /*9110*/  @!P0 BRA `(.L_x_183) ;  /* 0xfffffffc00f08947 */ /* 0x004fea000383ffff */
[----:B------:R-:W-:Y:S05]  /*9120*/  BRA `(.L_x_184) ;  /* 0xffffffa400387947 */ /* 0x000fea000383ffff */
.L_x_58:
[----:B------:R-:W-:-:S07]  /*9130*/  MOV R0, UR5 ;  /* 0x0000000500007c02 */ /* 0x000fce0008000f00 */
.L_x_185:
[----:B-1----:R1:W2:Y:S02]  /*9140*/  SYNCS.PHASECHK.TRANS64.TRYWAIT P0, [R0+URZ], R3 ;  /* 0x00000003000075a7 */ /* 0x0022a400080011ff */
[----:B--2---:R-:W-:Y:S05]  /*9150*/  @!P0 NANOSLEEP.SYNCS 0x989680 ;  /* 0x009896800000895d */ /* 0x004fea0003900000 */
[----:B------:R-:W2:Y:S02]  /*9160*/  @!P0 SYNCS.PHASECHK.TRANS64 P0, [R0+URZ], R3 ;  /* 0x00000003000085a7 */ /* 0x000ea400080010ff */
[----:B--2---:R-:W-:Y:S05]  /*9170*/  @!P0 BRA `(.L_x_185) ;  /* 0xfffffffc00f08947 */ /* 0x004fea000383ffff */
[----:B------:R-:W-:Y:S05]  /*9180*/  BRA `(.L_x_186) ;  /* 0xffffffa400447947 */ /* 0x000fea000383ffff */
.L_x_59:
[----:B------:R-:W-:-:S07]  /*9190*/  MOV R0, UR5 ;  /* 0x0000000500007c02 */ /* 0x000fce0008000f00 */
.L_x_187:
[----:B-1----:R1:W2:Y:S02]  /*91a0*/  SYNCS.PHASECHK.TRANS64.TRYWAIT P0, [R0+URZ], R3 ;  /* 0x00000003000075a7 */ /* 0x0022a400080011ff */
[----:B--2---:R-:W-:Y:S05]  /*91b0*/  @!P0 NANOSLEEP.SYNCS 0x989680 ;  /* 0x009896800000895d */ /* 0x004fea0003900000 */
[----:B------:R-:W2:Y:S02]  /*91c0*/  @!P0 SYNCS.PHASECHK.TRANS64 P0, [R0+URZ], R3 ;  /* 0x00000003000085a7 */ /* 0x000ea400080010ff */
[----:B--2---:R-:W-:Y:S05]  /*91d0*/  @!P0 BRA `(.L_x_187) ;  /* 0xfffffffc00f08947 */ /* 0x004fea000383ffff */
[----:B------:R-:W-:Y:S05]  /*91e0*/  BRA `(.L_x_188) ;  /* 0xffffffa400507947 */ /* 0x000fea000383ffff */
.L_x_60:
[----:B------:R-:W-:-:S07]  /*91f0*/  MOV R0, UR5 ;  /* 0x0000000500007c02 */ /* 0x000fce0008000f00 */
.L_x_189:
[----:B-1----:R1:W2:Y:S02]  /*9200*/  SYNCS.PHASECHK.TRANS64.TRYWAIT P0, [R0+URZ], R3 ;  /* 0x00000003000075a7 */ /* 0x0022a400080011ff */
[----:B--2---:R-:W-:Y:S05]  /*9210*/  @!P0 NANOSLEEP.SYNCS 0x989680 ;  /* 0x009896800000895d */ /* 0x004fea0003900000 */
[----:B------:R-:W2:Y:S02]  /*9220*/  @!P0 SYNCS.PHASECHK.TRANS64 P0, [R0+URZ], R3 ;  /* 0x00000003000085a7 */ /* 0x000ea400080010ff */
[----:B--2---:R-:W-:Y:S05]  /*9230*/  @!P0 BRA `(.L_x_189) ;  /* 0xfffffffc00f08947 */ /* 0x004fea000383ffff */
[----:B------:R-:W-:Y:S05]  /*9240*/  BRA `(.L_x_190) ;  /* 0xffffffa4005c7947 */ /* 0x000fea000383ffff */
.L_x_61:
[----:B------:R-:W-:-:S07]  /*9250*/  MOV R0, UR5 ;  /* 0x0000000500007c02 */ /* 0x000fce0008000f00 */
.L_x_191:
[----:B-1----:R1:W2:Y:S02]  /*9260*/  SYNCS.PHASECHK.TRANS64.TRYWAIT P0, [R0+URZ], R3 ;  /* 0x00000003000075a7 */ /* 0x0022a400080011ff */
[----:B--2---:R-:W-:Y:S05]  /*9270*/  @!P0 NANOSLEEP.SYNCS 0x989680 ;  /* 0x009896800000895d */ /* 0x004fea0003900000 */
[----:B------:R-:W2:Y:S02]  /*9280*/  @!P0 SYNCS.PHASECHK.TRANS64 P0, [R0+URZ], R3 ;  /* 0x00000003000085a7 */ /* 0x000ea400080010ff */
[----:B--2---:R-:W-:Y:S05]  /*9290*/  @!P0 BRA `(.L_x_191) ;  /* 0xfffffffc00f08947 */ /* 0x004fea000383ffff */
[----:B------:R-:W-:Y:S05]  /*92a0*/  BRA `(.L_x_192) ;  /* 0xffffffa400687947 */ /* 0x000fea000383ffff */
.L_x_62:
[----:B------:R-:W-:-:S07]  /*92b0*/  MOV R0, UR5 ;  /* 0x0000000500007c02 */ /* 0x000fce0008000f00 */
.L_x_193:
[----:B-1----:R1:W2:Y:S02]  /*92c0*/  SYNCS.PHASECHK.TRANS64.TRYWAIT P0, [R0+URZ], R3 ;  /* 0x00000003000075a7 */ /* 0x0022a400080011ff */
[----:B--2---:R-:W-:Y:S05]  /*92d0*/  @!P0 NANOSLEEP.SYNCS 0x989680 ;  /* 0x009896800000895d */ /* 0x004fea0003900000 */
[----:B------:R-:W2:Y:S02]  /*92e0*/  @!P0 SYNCS.PHASECHK.TRANS64 P0, [R0+URZ], R3 ;  /* 0x00000003000085a7 */ /* 0x000ea400080010ff */
[----:B--2---:R-:W-:Y:S05]  /*92f0*/  @!P0 BRA `(.L_x_193) ;  /* 0xfffffffc00f08947 */ /* 0x004fea000383ffff */
[----:B------:R-:W-:Y:S05]  /*9300*/  BRA `(.L_x_194) ;  /* 0xffffffa400747947 */ /* 0x000fea000383ffff */
.L_x_63:
[----:B------:R-:W-:-:S07]  /*9310*/  MOV R0, UR5 ;  /* 0x0000000500007c02 */ /* 0x000fce0008000f00 */
.L_x_195:
[----:B-1----:R1:W2:Y:S02]  /*9320*/  SYNCS.PHASECHK.TRANS64.TRYWAIT P0, [R0+URZ], R3 ;  /* 0x00000003000075a7 */ /* 0x0022a400080011ff */
[----:B--2---:R-:W-:Y:S05]  /*9330*/  @!P0 NANOSLEEP.SYNCS 0x989680 ;  /* 0x009896800000895d */ /* 0x004fea0003900000 */
[----:B------:R-:W2:Y:S02]  /*9340*/  @!P0 SYNCS.PHASECHK.TRANS64 P0, [R0+URZ], R3 ;  /* 0x00000003000085a7 */ /* 0x000ea400080010ff */
[----:B--2---:R-:W-:Y:S05]  /*9350*/  @!P0 BRA `(.L_x_195) ;  /* 0xfffffffc00f08947 */ /* 0x004fea000383ffff */
[----:B------:R-:W-:Y:S05]  /*9360*/  BRA `(.L_x_196) ;  /* 0xffffffa400807947 */ /* 0x000fea000383ffff */
.L_x_64:
[----:B------:R-:W-:-:S07]  /*9370*/  MOV R0, UR5 ;  /* 0x0000000500007c02 */ /* 0x000fce0008000f00 */
.L_x_197:
[----:B-1----:R1:W2:Y:S02]  /*9380*/  SYNCS.PHASECHK.TRANS64.TRYWAIT P0, [R0+URZ], R3 ;  /* 0x00000003000075a7 */ /* 0x0022a400080011ff */
[----:B--2---:R-:W-:Y:S05]  /*9390*/  @!P0 NANOSLEEP.SYNCS 0x989680 ;  /* 0x009896800000895d */ /* 0x004fea0003900000 */
[----:B------:R-:W2:Y:S02]  /*93a0*/  @!P0 SYNCS.PHASECHK.TRANS64 P0, [R0+URZ], R3 ;  /* 0x00000003000085a7 */ /* 0x000ea400080010ff */
[----:B--2---:R-:W-:Y:S05]  /*93b0*/  @!P0 BRA `(.L_x_197) ;  /* 0xfffffffc00f08947 */ /* 0x004fea000383ffff */
[----:B------:R-:W-:Y:S05]  /*93c0*/  BRA `(.L_x_198) ;  /* 0xffffffa4008c7947 */ /* 0x000fea000383ffff */
.L_x_65:
[----:B------:R-:W-:-:S07]  /*93d0*/  MOV R0, UR5 ;  /* 0x0000000500007c02 */ /* 0x000fce0008000f00 */
.L_x_199:
[----:B-1----:R1:W2:Y:S02]  /*93e0*/  SYNCS.PHASECHK.TRANS64.TRYWAIT P0, [R0+URZ], R3 ;  /* 0x00000003000075a7 */ /* 0x0022a400080011ff */
[----:B--2---:R-:W-:Y:S05]  /*93f0*/  @!P0 NANOSLEEP.SYNCS 0x989680 ;  /* 0x009896800000895d */ /* 0x004fea0003900000 */
[----:B------:R-:W2:Y:S02]  /*9400*/  @!P0 SYNCS.PHASECHK.TRANS64 P0, [R0+URZ], R3 ;  /* 0x00000003000085a7 */ /* 0x000ea400080010ff */
[----:B--2---:R-:W-:Y:S05]  /*9410*/  @!P0 BRA `(.L_x_199) ;  /* 0xfffffffc00f08947 */ /* 0x004fea000383ffff */
[----:B------:R-:W-:Y:S05]  /*9420*/  BRA `(.L_x_200) ;  /* 0xffffffa400987947 */ /* 0x000fea000383ffff */
.L_x_66:
[----:B------:R-:W-:-:S07]  /*9430*/  MOV R0, UR5 ;  /* 0x0000000500007c02 */ /* 0x000fce0008000f00 */
.L_x_201:
[----:B-1----:R1:W2:Y:S02]  /*9440*/  SYNCS.PHASECHK.TRANS64.TRYWAIT P0, [R0+URZ], R3 ;  /* 0x00000003000075a7 */ /* 0x0022a400080011ff */
[----:B--2---:R-:W-:Y:S05]  /*9450*/  @!P0 NANOSLEEP.SYNCS 0x989680 ;  /* 0x009896800000895d */ /* 0x004fea0003900000 */
[----:B------:R-:W2:Y:S02]  /*9460*/  @!P0 SYNCS.PHASECHK.TRANS64 P0, [R0+URZ], R3 ;  /* 0x00000003000085a7 */ /* 0x000ea400080010ff */
[----:B--2---:R-:W-:Y:S05]  /*9470*/  @!P0 BRA `(.L_x_201) ;  /* 0xfffffffc00f08947 */ /* 0x004fea000383ffff */
[----:B------:R-:W-:Y:S05]  /*9480*/  BRA `(.L_x_202) ;  /* 0xffffffa400a47947 */ /* 0x000fea000383ffff */
.L_x_67:
[----:B------:R-:W-:-:S07]  /*9490*/  MOV R0, UR5 ;  /* 0x0000000500007c02 */ /* 0x000fce0008000f00 */
.L_x_203:
[----:B-1----:R1:W2:Y:S02]  /*94a0*/  SYNCS.PHASECHK.TRANS64.TRYWAIT P0, [R0+URZ], R3 ;  /* 0x00000003000075a7 */ /* 0x0022a400080011ff */
[----:B--2---:R-:W-:Y:S05]  /*94b0*/  @!P0 NANOSLEEP.SYNCS 0x989680 ;  /* 0x009896800000895d */ /* 0x004fea0003900000 */
[----:B------:R-:W2:Y:S02]  /*94c0*/  @!P0 SYNCS.PHASECHK.TRANS64 P0, [R0+URZ], R3 ;  /* 0x00000003000085a7 */ /* 0x000ea400080010ff */
[----:B--2---:R-:W-:Y:S05]  /*94d0*/  @!P0 BRA `(.L_x_203) ;  /* 0xfffffffc00f08947 */ /* 0x004fea000383ffff */
[----:B------:R-:W-:Y:S05]  /*94e0*/  BRA `(.L_x_204) ;  /* 0xffffffa400b07947 */ /* 0x000fea000383ffff */
.L_x_68:
[----:B------:R-:W-:-:S07]  /*94f0*/  MOV R0, UR5 ;  /* 0x0000000500007c02 */ /* 0x000fce0008000f00 */
.L_x_205:
[----:B-1----:R1:W2:Y:S02]  /*9500*/  SYNCS.PHASECHK.TRANS64.TRYWAIT P0, [R0+URZ], R3 ;  /* 0x00000003000075a7 */ /* 0x0022a400080011ff */
[----:B--2---:R-:W-:Y:S05]  /*9510*/  @!P0 NANOSLEEP.SYNCS 0x989680 ;  /* 0x009896800000895d */ /* 0x004fea0003900000 */
[----:B------:R-:W2:Y:S02]  /*9520*/  @!P0 SYNCS.PHASECHK.TRANS64 P0, [R0+URZ], R3 ;  /* 0x00000003000085a7 */ /* 0x000ea400080010ff */
[----:B--2---:R-:W-:Y:S05]  /*9530*/  @!P0 BRA `(.L_x_205) ;  /* 0xfffffffc00f08947 */ /* 0x004fea000383ffff */
[----:B------:R-:W-:Y:S05]  /*9540*/  BRA `(.L_x_206) ;  /* 0xffffffa400bc7947 */ /* 0x000fea000383ffff */
.L_x_69:
[----:B------:R-:W-:-:S07]  /*9550*/  MOV R0, UR5 ;  /* 0x0000000500007c02 */ /* 0x000fce0008000f00 */
.L_x_207:
[----:B-1----:R1:W2:Y:S02]  /*9560*/  SYNCS.PHASECHK.TRANS64.TRYWAIT P0, [R0+URZ], R3 ;  /* 0x00000003000075a7 */ /* 0x0022a400080011ff */
[----:B--2---:R-:W-:Y:S05]  /*9570*/  @!P0 NANOSLEEP.SYNCS 0x989680 ;  /* 0x009896800000895d */ /* 0x004fea0003900000 */
[----:B------:R-:W2:Y:S02]  /*9580*/  @!P0 SYNCS.PHASECHK.TRANS64 P0, [R0+URZ], R3 ;  /* 0x00000003000085a7 */ /* 0x000ea400080010ff */
[----:B--2---:R-:W-:Y:S05]  /*9590*/  @!P0 BRA `(.L_x_207) ;  /* 0xfffffffc00f08947 */ /* 0x004fea000383ffff */
[----:B------:R-:W-:Y:S05]  /*95a0*/  BRA `(.L_x_208) ;  /* 0xffffffa400c87947 */ /* 0x000fea000383ffff */
.L_x_70:
[----:B------:R-:W-:-:S07]  /*95b0*/  MOV R0, UR5 ;  /* 0x0000000500007c02 */ /* 0x000fce0008000f00 */
.L_x_209:
[----:B-1----:R1:W2:Y:S02]  /*95c0*/  SYNCS.PHASECHK.TRANS64.TRYWAIT P0, [R0+URZ], R3 ;  /* 0x00000003000075a7 */ /* 0x0022a400080011ff */
[----:B--2---:R-:W-:Y:S05]  /*95d0*/  @!P0 NANOSLEEP.SYNCS 0x989680 ;  /* 0x009896800000895d */ /* 0x004fea0003900000 */
[----:B------:R-:W2:Y:S02]  /*95e0*/  @!P0 SYNCS.PHASECHK.TRANS64 P0, [R0+URZ], R3 ;  /* 0x00000003000085a7 */ /* 0x000ea400080010ff */
[----:B--2---:R-:W-:Y:S05]  /*95f0*/  @!P0 BRA `(.L_x_209) ;  /* 0xfffffffc00f08947 */ /* 0x004fea000383ffff */
[----:B------:R-:W-:Y:S05]  /*9600*/  BRA `(.L_x_210) ;  /* 0xffffffa400d47947 */ /* 0x000fea000383ffff */
.L_x_71:
[----:B------:R-:W-:-:S07]  /*9610*/  MOV R0, UR5 ;  /* 0x0000000500007c02 */ /* 0x000fce0008000f00 */
.L_x_211:
[----:B-1----:R1:W2:Y:S02]  /*9620*/  SYNCS.PHASECHK.TRANS64.TRYWAIT P0, [R0+URZ], R3 ;  /* 0x00000003000075a7 */ /* 0x0022a400080011ff */
[----:B--2---:R-:W-:Y:S05]  /*9630*/  @!P0 NANOSLEEP.SYNCS 0x989680 ;  /* 0x009896800000895d */ /* 0x004fea0003900000 */
[----:B------:R-:W2:Y:S02]  /*9640*/  @!P0 SYNCS.PHASECHK.TRANS64 P0, [R0+URZ], R3 ;  /* 0x00000003000085a7 */ /* 0x000ea400080010ff */
[----:B--2---:R-:W-:Y:S05]  /*9650*/  @!P0 BRA `(.L_x_211) ;  /* 0xfffffffc00f08947 */ /* 0x004fea000383ffff */
[----:B------:R-:W-:Y:S05]  /*9660*/  BRA `(.L_x_212) ;  /* 0xffffffa400e07947 */ /* 0x000fea000383ffff */
.L_x_72:
[----:B------:R-:W-:-:S07]  /*9670*/  MOV R0, UR5 ;  /* 0x0000000500007c02 */ /* 0x000fce0008000f00 */
.L_x_213:
[----:B-1----:R1:W2:Y:S02]  /*9680*/  SYNCS.PHASECHK.TRANS64.TRYWAIT P0, [R0+URZ], R3 ;  /* 0x00000003000075a7 */ /* 0x0022a400080011ff */
[----:B--2---:R-:W-:Y:S05]  /*9690*/  @!P0 NANOSLEEP.SYNCS 0x989680 ;  /* 0x009896800000895d */ /* 0x004fea0003900000 */
[----:B------:R-:W2:Y:S02]  /*96a0*/  @!P0 SYNCS.PHASECHK.TRANS64 P0, [R0+URZ], R3 ;  /* 0x00000003000085a7 */ /* 0x000ea400080010ff */
[----:B--2---:R-:W-:Y:S05]  /*96b0*/  @!P0 BRA `(.L_x_213) ;  /* 0xfffffffc00f08947 */ /* 0x004fea000383ffff */
[----:B------:R-:W-:Y:S05]  /*96c0*/  BRA `(.L_x_214) ;  /* 0xffffffa400ec7947 */ /* 0x000fea000383ffff */
.L_x_73:
[----:B------:R-:W-:-:S07]  /*96d0*/  MOV R0, UR5 ;  /* 0x0000000500007c02 */ /* 0x000fce0008000f00 */
.L_x_215:
[----:B-1----:R1:W2:Y:S02]  /*96e0*/  SYNCS.PHASECHK.TRANS64.TRYWAIT P0, [R0+URZ], R3 ;  /* 0x00000003000075a7 */ /* 0x0022a400080011ff */
[----:B--2---:R-:W-:Y:S05]  /*96f0*/  @!P0 NANOSLEEP.SYNCS 0x989680 ;  /* 0x009896800000895d */ /* 0x004fea0003900000 */
[----:B------:R-:W2:Y:S02]  /*9700*/  @!P0 SYNCS.PHASECHK.TRANS64 P0, [R0+URZ], R3 ;  /* 0x00000003000085a7 */ /* 0x000ea400080010ff */
[----:B--2---:R-:W-:Y:S05]  /*9710*/  @!P0 BRA `(.L_x_215) ;  /* 0xfffffffc00f08947 */ /* 0x004fea000383ffff */
[----:B------:R-:W-:Y:S05]  /*9720*/  BRA `(.L_x_216) ;  /* 0xffffffa400f87947 */ /* 0x000fea000383ffff */
.L_x_74:
[----:B------:R-:W-:-:S07]  /*9730*/  MOV R0, UR5 ;  /* 0x0000000500007c02 */ /* 0x000fce0008000f00 */
.L_x_217:
[----:B-1----:R1:W2:Y:S02]  /*9740*/  SYNCS.PHASECHK.TRANS64.TRYWAIT P0, [R0+URZ], R3 ;  /* 0x00000003000075a7 */ /* 0x0022a400080011ff */
[----:B--2---:R-:W-:Y:S05]  /*9750*/  @!P0 NANOSLEEP.SYNCS 0x989680 ;  /* 0x009896800000895d */ /* 0x004fea0003900000 */
[----:B------:R-:W2:Y:S02]  /*9760*/  @!P0 SYNCS.PHASECHK.TRANS64 P0, [R0+URZ], R3 ;  /* 0x00000003000085a7 */ /* 0x000ea400080010ff */
[----:B--2---:R-:W-:Y:S05]  /*9770*/  @!P0 BRA `(.L_x_217) ;  /* 0xfffffffc00f08947 */ /* 0x004fea000383ffff */
[----:B------:R-:W-:Y:S05]  /*9780*/  BRA `(.L_x_218) ;  /* 0xffffffa800047947 */ /* 0x000fea000383ffff */
.L_x_75:
[----:B------:R-:W-:-:S07]  /*9790*/  MOV R0, UR5 ;  /* 0x0000000500007c02 */ /* 0x000fce0008000f00 */
.L_x_219:
[----:B-1----:R1:W2:Y:S02]  /*97a0*/  SYNCS.PHASECHK.TRANS64.TRYWAIT P0, [R0+URZ], R3 ;  /* 0x00000003000075a7 */ /* 0x0022a400080011ff */
[----:B--2---:R-:W-:Y:S05]  /*97b0*/  @!P0 NANOSLEEP.SYNCS 0x989680 ;  /* 0x009896800000895d */ /* 0x004fea0003900000 */
[----:B------:R-:W2:Y:S02]  /*97c0*/  @!P0 SYNCS.PHASECHK.TRANS64 P0, [R0+URZ], R3 ;  /* 0x00000003000085a7 */ /* 0x000ea400080010ff */
[----:B--2---:R-:W-:Y:S05]  /*97d0*/  @!P0 BRA `(.L_x_219) ;  /* 0xfffffffc00f08947 */ /* 0x004fea000383ffff */
[----:B------:R-:W-:Y:S05]  /*97e0*/  BRA `(.L_x_220) ;  /* 0xffffffa800107947 */ /* 0x000fea000383ffff */
.L_x_76:
[----:B------:R-:W-:-:S07]  /*97f0*/  MOV R0, UR5 ;  /* 0x0000000500007c02 */ /* 0x000fce0008000f00 */
.L_x_221:
[----:B-1----:R1:W2:Y:S02]  /*9800*/  SYNCS.PHASECHK.TRANS64.TRYWAIT P0, [R0+URZ], R3 ;  /* 0x00000003000075a7 */ /* 0x0022a400080011ff */
[----:B--2---:R-:W-:Y:S05]  /*9810*/  @!P0 NANOSLEEP.SYNCS 0x989680 ;  /* 0x009896800000895d */ /* 0x004fea0003900000 */
[----:B------:R-:W2:Y:S02]  /*9820*/  @!P0 SYNCS.PHASECHK.TRANS64 P0, [R0+URZ], R3 ;  /* 0x00000003000085a7 */ /* 0x000ea400080010ff */
[----:B--2---:R-:W-:Y:S05]  /*9830*/  @!P0 BRA `(.L_x_221) ;  /* 0xfffffffc00f08947 */ /* 0x004fea000383ffff */
[----:B------:R-:W-:Y:S05]  /*9840*/  BRA `(.L_x_222) ;  /* 0xffffffa8001c7947 */ /* 0x000fea000383ffff */
.L_x_77:
[----:B------:R-:W-:-:S07]  /*9850*/  MOV R0, UR5 ;  /* 0x0000000500007c02 */ /* 0x000fce0008000f00 */
.L_x_223:
[----:B-1----:R1:W2:Y:S02]  /*9860*/  SYNCS.PHASECHK.TRANS64.TRYWAIT P0, [R0+URZ], R3 ;  /* 0x00000003000075a7 */ /* 0x0022a400080011ff */
[----:B--2---:R-:W-:Y:S05]  /*9870*/  @!P0 NANOSLEEP.SYNCS 0x989680 ;  /* 0x009896800000895d */ /* 0x004fea0003900000 */
[----:B------:R-:W2:Y:S02]  /*9880*/  @!P0 SYNCS.PHASECHK.TRANS64 P0, [R0+URZ], R3 ;  /* 0x00000003000085a7 */ /* 0x000ea400080010ff */
[----:B--2---:R-:W-:Y:S05]  /*9890*/  @!P0 BRA `(.L_x_223) ;  /* 0xfffffffc00f08947 */ /* 0x004fea000383ffff */
[----:B------:R-:W-:Y:S05]  /*98a0*/  BRA `(.L_x_224) ;  /* 0xffffffa800287947 */ /* 0x000fea000383ffff */
.L_x_78:
[----:B------:R-:W-:-:S07]  /*98b0*/  MOV R0, UR5 ;  /* 0x0000000500007c02 */ /* 0x000fce0008000f00 */
.L_x_225:
[----:B-1----:R1:W2:Y:S02]  /*98c0*/  SYNCS.PHASECHK.TRANS64.TRYWAIT P0, [R0+URZ], R3 ;  /* 0x00000003000075a7 */ /* 0x0022a400080011ff */
[----:B--2---:R-:W-:Y:S05]  /*98d0*/  @!P0 NANOSLEEP.SYNCS 0x989680 ;  /* 0x009896800000895d */ /* 0x004fea0003900000 */
[----:B------:R-:W2:Y:S02]  /*98e0*/  @!P0 SYNCS.PHASECHK.TRANS64 P0, [R0+URZ], R3 ;  /* 0x00000003000085a7 */ /* 0x000ea400080010ff */
[----:B--2---:R-:W-:Y:S05]  /*98f0*/  @!P0 BRA `(.L_x_225) ;  /* 0xfffffffc00f08947 */ /* 0x004fea000383ffff */
[----:B------:R-:W-:Y:S05]  /*9900*/  BRA `(.L_x_226) ;  /* 0xffffffa800347947 */ /* 0x000fea000383ffff */
.L_x_79:
[----:B------:R-:W-:-:S07]  /*9910*/  MOV R0, UR5 ;  /* 0x0000000500007c02 */ /* 0x000fce0008000f00 */
.L_x_227:
[----:B-1----:R1:W2:Y:S02]  /*9920*/  SYNCS.PHASECHK.TRANS64.TRYWAIT P0, [R0+URZ], R3 ;  /* 0x00000003000075a7 */ /* 0x0022a400080011ff */
[----:B--2---:R-:W-:Y:S05]  /*9930*/  @!P0 NANOSLEEP.SYNCS 0x989680 ;  /* 0x009896800000895d */ /* 0x004fea0003900000 */
[----:B------:R-:W2:Y:S02]  /*9940*/  @!P0 SYNCS.PHASECHK.TRANS64 P0, [R0+URZ], R3 ;  /* 0x00000003000085a7 */ /* 0x000ea400080010ff */
[----:B--2---:R-:W-:Y:S05]  /*9950*/  @!P0 BRA `(.L_x_227) ;  /* 0xfffffffc00f08947 */ /* 0x004fea000383ffff */
[----:B------:R-:W-:Y:S05]  /*9960*/  BRA `(.L_x_228) ;  /* 0xffffffa800407947 */ /* 0x000fea000383ffff */
.L_x_80:
[----:B------:R-:W-:-:S07]  /*9970*/  MOV R0, UR5 ;  /* 0x0000000500007c02 */ /* 0x000fce0008000f00 */
.L_x_229:
[----:B-1----:R1:W2:Y:S02]  /*9980*/  SYNCS.PHASECHK.TRANS64.TRYWAIT P0, [R0+URZ], R3 ;  /* 0x00000003000075a7 */ /* 0x0022a400080011ff */
[----:B--2---:R-:W-:Y:S05]  /*9990*/  @!P0 NANOSLEEP.SYNCS 0x989680 ;  /* 0x009896800000895d */ /* 0x004fea0003900000 */
[----:B------:R-:W2:Y:S02]  /*99a0*/  @!P0 SYNCS.PHASECHK.TRANS64 P0, [R0+URZ], R3 ;  /* 0x00000003000085a7 */ /* 0x000ea400080010ff */
[----:B--2---:R-:W-:Y:S05]  /*99b0*/  @!P0 BRA `(.L_x_229) ;  /* 0xfffffffc00f08947 */ /* 0x004fea000383ffff */
[----:B------:R-:W-:Y:S05]  /*99c0*/  BRA `(.L_x_230) ;  /* 0xffffffa8004c7947 */ /* 0x000fea000383ffff */
.L_x_81:
[----:B------:R-:W-:-:S07]  /*99d0*/  MOV R0, UR5 ;  /* 0x0000000500007c02 */ /* 0x000fce0008000f00 */
.L_x_231:
[----:B-1----:R1:W2:Y:S02]  /*99e0*/  SYNCS.PHASECHK.TRANS64.TRYWAIT P0, [R0+URZ], R3 ;  /* 0x00000003000075a7 */ /* 0x0022a400080011ff */
[----:B--2---:R-:W-:Y:S05]  /*99f0*/  @!P0 NANOSLEEP.SYNCS 0x989680 ;  /* 0x009896800000895d */ /* 0x004fea0003900000 */
[----:B------:R-:W2:Y:S02]  /*9a00*/  @!P0 SYNCS.PHASECHK.TRANS64 P0, [R0+URZ], R3 ;  /* 0x00000003000085a7 */ /* 0x000ea400080010ff */
[----:B--2---:R-:W-:Y:S05]  /*9a10*/  @!P0 BRA `(.L_x_231) ;  /* 0xfffffffc00f08947 */ /* 0x004fea000383ffff */
[----:B------:R-:W-:Y:S05]  /*9a20*/  BRA `(.L_x_232) ;  /* 0xffffffa800587947 */ /* 0x000fea000383ffff */
.L_x_82:
[----:B------:R-:W-:-:S07]  /*9a30*/  MOV R0, UR5 ;  /* 0x0000000500007c02 */ /* 0x000fce0008000f00 */
.L_x_233:
[----:B-1----:R1:W2:Y:S02]  /*9a40*/  SYNCS.PHASECHK.TRANS64.TRYWAIT P0, [R0+URZ], R3 ;  /* 0x00000003000075a7 */ /* 0x0022a400080011ff */
[----:B--2---:R-:W-:Y:S05]  /*9a50*/  @!P0 NANOSLEEP.SYNCS 0x989680 ;  /* 0x009896800000895d */ /* 0x004fea0003900000 */
[----:B------:R-:W2:Y:S02]  /*9a60*/  @!P0 SYNCS.PHASECHK.TRANS64 P0, [R0+URZ], R3 ;  /* 0x00000003000085a7 */ /* 0x000ea400080010ff */
[----:B--2---:R-:W-:Y:S05]  /*9a70*/  @!P0 BRA `(.L_x_233) ;  /* 0xfffffffc00f08947 */ /* 0x004fea000383ffff */
[----:B------:R-:W-:Y:S05]  /*9a80*/  BRA `(.L_x_234) ;  /* 0xffffffa800647947 */ /* 0x000fea000383ffff */
.L_x_83:
[----:B------:R-:W-:-:S07]  /*9a90*/  MOV R0, UR5 ;  /* 0x0000000500007c02 */ /* 0x000fce0008000f00 */
.L_x_235:
[----:B-1----:R1:W2:Y:S02]  /*9aa0*/  SYNCS.PHASECHK.TRANS64.TRYWAIT P0, [R0+URZ], R3 ;  /* 0x00000003000075a7 */ /* 0x0022a400080011ff */
[----:B--2---:R-:W-:Y:S05]  /*9ab0*/  @!P0 NANOSLEEP.SYNCS 0x989680 ;  /* 0x009896800000895d */ /* 0x004fea0003900000 */
[----:B------:R-:W2:Y:S02]  /*9ac0*/  @!P0 SYNCS.PHASECHK.TRANS64 P0, [R0+URZ], R3 ;  /* 0x00000003000085a7 */ /* 0x000ea400080010ff */
[----:B--2---:R-:W-:Y:S05]  /*9ad0*/  @!P0 BRA `(.L_x_235) ;  /* 0xfffffffc00f08947 */ /* 0x004fea000383ffff */
[----:B------:R-:W-:Y:S05]  /*9ae0*/  BRA `(.L_x_236) ;  /* 0xffffffa800707947 */ /* 0x000fea000383ffff */
.L_x_84:
[----:B------:R-:W-:-:S07]  /*9af0*/  MOV R0, UR5 ;  /* 0x0000000500007c02 */ /* 0x000fce0008000f00 */
.L_x_237:
[----:B-1----:R1:W2:Y:S02]  /*9b00*/  SYNCS.PHASECHK.TRANS64.TRYWAIT P0, [R0+URZ], R3 ;  /* 0x00000003000075a7 */ /* 0x0022a400080011ff */
[----:B--2---:R-:W-:Y:S05]  /*9b10*/  @!P0 NANOSLEEP.SYNCS 0x989680 ;  /* 0x009896800000895d */ /* 0x004fea0003900000 */
[----:B------:R-:W2:Y:S02]  /*9b20*/  @!P0 SYNCS.PHASECHK.TRANS64 P0, [R0+URZ], R3 ;  /* 0x00000003000085a7 */ /* 0x000ea400080010ff */
[----:B--2---:R-:W-:Y:S05]  /*9b30*/  @!P0 BRA `(.L_x_237) ;  /* 0xfffffffc00f08947 */ /* 0x004fea000383ffff */
[----:B------:R-:W-:Y:S05]  /*9b40*/  BRA `(.L_x_238) ;  /* 0xffffffa8007c7947 */ /* 0x000fea000383ffff */
.L_x_85:
[----:B------:R-:W-:-:S07]  /*9b50*/  MOV R0, UR5 ;  /* 0x0000000500007c02 */ /* 0x000fce0008000f00 */
.L_x_239:
[----:B-1----:R1:W2:Y:S02]  /*9b60*/  SYNCS.PHASECHK.TRANS64.TRYWAIT P0, [R0+URZ], R3 ;  /* 0x00000003000075a7 */ /* 0x0022a400080011ff */
[----:B--2---:R-:W-:Y:S05]  /*9b70*/  @!P0 NANOSLEEP.SYNCS 0x989680 ;  /* 0x009896800000895d */ /* 0x004fea0003900000 */
[----:B------:R-:W2:Y:S02]  /*9b80*/  @!P0 SYNCS.PHASECHK.TRANS64 P0, [R0+URZ], R3 ;  /* 0x00000003000085a7 */ /* 0x000ea400080010ff */
[----:B--2---:R-:W-:Y:S05]  /*9b90*/  @!P0 BRA `(.L_x_239) ;  /* 0xfffffffc00f08947 */ /* 0x004fea000383ffff */
[----:B------:R-:W-:Y:S05]  /*9ba0*/  BRA `(.L_x_240) ;  /* 0xffffffa800887947 */ /* 0x000fea000383ffff */
.L_x_86:
[----:B------:R-:W-:-:S07]  /*9bb0*/  MOV R0, UR5 ;  /* 0x0000000500007c02 */ /* 0x000fce0008000f00 */
.L_x_241:
[----:B-1----:R1:W2:Y:S02]  /*9bc0*/  SYNCS.PHASECHK.TRANS64.TRYWAIT P0, [R0+URZ], R3 ;  /* 0x00000003000075a7 */ /* 0x0022a400080011ff */
[----:B--2---:R-:W-:Y:S05]  /*9bd0*/  @!P0 NANOSLEEP.SYNCS 0x989680 ;  /* 0x009896800000895d */ /* 0x004fea0003900000 */
[----:B------:R-:W2:Y:S02]  /*9be0*/  @!P0 SYNCS.PHASECHK.TRANS64 P0, [R0+URZ], R3 ;  /* 0x00000003000085a7 */ /* 0x000ea400080010ff */
[----:B--2---:R-:W-:Y:S05]  /*9bf0*/  @!P0 BRA `(.L_x_241) ;  /* 0xfffffffc00f08947 */ /* 0x004fea000383ffff */
[----:B------:R-:W-:Y:S05]  /*9c00*/  BRA `(.L_x_242) ;  /* 0xffffffa800947947 */ /* 0x000fea000383ffff */
.L_x_87:
[----:B------:R-:W-:-:S07]  /*9c10*/  MOV R0, UR5 ;  /* 0x0000000500007c02 */ /* 0x000fce0008000f00 */
.L_x_243:
[----:B-1----:R1:W2:Y:S02]  /*9c20*/  SYNCS.PHASECHK.TRANS64.TRYWAIT P0, [R0+URZ], R3 ;  /* 0x00000003000075a7 */ /* 0x0022a400080011ff */
[----:B--2---:R-:W-:Y:S05]  /*9c30*/  @!P0 NANOSLEEP.SYNCS 0x989680 ;  /* 0x009896800000895d */ /* 0x004fea0003900000 */
[----:B------:R-:W2:Y:S02]  /*9c40*/  @!P0 SYNCS.PHASECHK.TRANS64 P0, [R0+URZ], R3 ;  /* 0x00000003000085a7 */ /* 0x000ea400080010ff */
[----:B--2---:R-:W-:Y:S05]  /*9c50*/  @!P0 BRA `(.L_x_243) ;  /* 0xfffffffc00f08947 */ /* 0x004fea000383ffff */
[----:B------:R-:W-:Y:S05]  /*9c60*/  BRA `(.L_x_244) ;  /* 0xffffffa800a07947 */ /* 0x000fea000383ffff */
.L_x_88:
[----:B------:R-:W-:-:S07]  /*9c70*/  MOV R0, UR5 ;  /* 0x0000000500007c02 */ /* 0x000fce0008000f00 */
.L_x_245:
[----:B-1----:R1:W2:Y:S02]  /*9c80*/  SYNCS.PHASECHK.TRANS64.TRYWAIT P0, [R0+URZ], R3 ;  /* 0x00000003000075a7 */ /* 0x0022a400080011ff */
[----:B--2---:R-:W-:Y:S05]  /*9c90*/  @!P0 NANOSLEEP.SYNCS 0x989680 ;  /* 0x009896800000895d */ /* 0x004fea0003900000 */
[----:B------:R-:W2:Y:S02]  /*9ca0*/  @!P0 SYNCS.PHASECHK.TRANS64 P0, [R0+URZ], R3 ;  /* 0x00000003000085a7 */ /* 0x000ea400080010ff */
[----:B--2---:R-:W-:Y:S05]  /*9cb0*/  @!P0 BRA `(.L_x_245) ;  /* 0xfffffffc00f08947 */ /* 0x004fea000383ffff */
[----:B------:R-:W-:Y:S05]  /*9cc0*/  BRA `(.L_x_246) ;  /* 0xffffffa800ac7947 */ /* 0x000fea000383ffff */
.L_x_89:
[----:B------:R-:W-:-:S07]  /*9cd0*/  MOV R0, UR5 ;  /* 0x0000000500007c02 */ /* 0x000fce0008000f00 */
.L_x_247:
[----:B-1----:R1:W2:Y:S02]  /*9ce0*/  SYNCS.PHASECHK.TRANS64.TRYWAIT P0, [R0+URZ], R3 ;  /* 0x00000003000075a7 */ /* 0x0022a400080011ff */
[----:B--2---:R-:W-:Y:S05]  /*9cf0*/  @!P0 NANOSLEEP.SYNCS 0x989680 ;  /* 0x009896800000895d */ /* 0x004fea0003900000 */
[----:B------:R-:W2:Y:S02]  /*9d00*/  @!P0 SYNCS.PHASECHK.TRANS64 P0, [R0+URZ], R3 ;  /* 0x00000003000085a7 */ /* 0x000ea400080010ff */
[----:B--2---:R-:W-:Y:S05]  /*9d10*/  @!P0 BRA `(.L_x_247) ;  /* 0xfffffffc00f08947 */ /* 0x004fea000383ffff */
[----:B------:R-:W-:Y:S05]  /*9d20*/  BRA `(.L_x_248) ;  /* 0xffffffa800b87947 */ /* 0x000fea000383ffff */
.L_x_90:
[----:B------:R-:W-:-:S07]  /*9d30*/  MOV R0, UR5 ;  /* 0x0000000500007c02 */ /* 0x000fce0008000f00 */
.L_x_249:
[----:B-1----:R1:W2:Y:S02]  /*9d40*/  SYNCS.PHASECHK.TRANS64.TRYWAIT P0, [R0+URZ], R3 ;  /* 0x00000003000075a7 */ /* 0x0022a400080011ff */
[----:B--2---:R-:W-:Y:S05]  /*9d50*/  @!P0 NANOSLEEP.SYNCS 0x989680 ;  /* 0x009896800000895d */ /* 0x004fea0003900000 */
[----:B------:R-:W2:Y:S02]  /*9d60*/  @!P0 SYNCS.PHASECHK.TRANS64 P0, [R0+URZ], R3 ;  /* 0x00000003000085a7 */ /* 0x000ea400080010ff */
[----:B--2---:R-:W-:Y:S05]  /*9d70*/  @!P0 BRA `(.L_x_249) ;  /* 0xfffffffc00f08947 */ /* 0x004fea000383ffff */
[----:B------:R-:W-:Y:S05]  /*9d80*/  BRA `(.L_x_250) ;  /* 0xffffffa800c47947 */ /* 0x000fea000383ffff */
.L_x_91:
[----:B------:R-:W-:-:S07]  /*9d90*/  MOV R0, UR5 ;  /* 0x0000000500007c02 */ /* 0x000fce0008000f00 */
.L_x_251:
[----:B-1----:R1:W2:Y:S02]  /*9da0*/  SYNCS.PHASECHK.TRANS64.TRYWAIT P0, [R0+URZ], R3 ;  /* 0x00000003000075a7 */ /* 0x0022a400080011ff */
[----:B--2---:R-:W-:Y:S05]  /*9db0*/  @!P0 NANOSLEEP.SYNCS 0x989680 ;  /* 0x009896800000895d */ /* 0x004fea0003900000 */
[----:B------:R-:W2:Y:S02]  /*9dc0*/  @!P0 SYNCS.PHASECHK.TRANS64 P0, [R0+URZ], R3 ;  /* 0x00000003000085a7 */ /* 0x000ea400080010ff */
[----:B--2---:R-:W-:Y:S05]  /*9dd0*/  @!P0 BRA `(.L_x_251) ;  /* 0xfffffffc00f08947 */ /* 0x004fea000383ffff */
[----:B------:R-:W-:Y:S05]  /*9de0*/  BRA `(.L_x_252) ;  /* 0xffffffa800d07947 */ /* 0x000fea000383ffff */
.L_x_92:
[----:B------:R-:W-:-:S07]  /*9df0*/  MOV R0, UR5 ;  /* 0x0000000500007c02 */ /* 0x000fce0008000f00 */
.L_x_253:
[----:B-1----:R1:W2:Y:S02]  /*9e00*/  SYNCS.PHASECHK.TRANS64.TRYWAIT P0, [R0+URZ], R3 ;  /* 0x00000003000075a7 */ /* 0x0022a400080011ff */
[----:B--2---:R-:W-:Y:S05]  /*9e10*/  @!P0 NANOSLEEP.SYNCS 0x989680 ;  /* 0x009896800000895d */ /* 0x004fea0003900000 */
[----:B------:R-:W2:Y:S02]  /*9e20*/  @!P0 SYNCS.PHASECHK.TRANS64 P0, [R0+URZ], R3 ;  /* 0x00000003000085a7 */ /* 0x000ea400080010ff */
[----:B--2---:R-:W-:Y:S05]  /*9e30*/  @!P0 BRA `(.L_x_253) ;  /* 0xfffffffc00f08947 */ /* 0x004fea000383ffff */
[----:B------:R-:W-:Y:S05]  /*9e40*/  BRA `(.L_x_254) ;  /* 0xffffffa800dc7947 */ /* 0x000fea000383ffff */
.L_x_93:
[----:B------:R-:W-:-:S07]  /*9e50*/  MOV R0, UR5 ;  /* 0x0000000500007c02 */ /* 0x000fce0008000f00 */
.L_x_255:
[----:B-1----:R1:W2:Y:S02]  /*9e60*/  SYNCS.PHASECHK.TRANS64.TRYWAIT P0, [R0+URZ], R3 ;  /* 0x00000003000075a7 */ /* 0x0022a400080011ff */
[----:B--2---:R-:W-:Y:S05]  /*9e70*/  @!P0 NANOSLEEP.SYNCS 0x989680 ;  /* 0x009896800000895d */ /* 0x004fea0003900000 */
[----:B------:R-:W2:Y:S02]  /*9e80*/  @!P0 SYNCS.PHASECHK.TRANS64 P0, [R0+URZ], R3 ;  /* 0x00000003000085a7 */ /* 0x000ea400080010ff */
[----:B--2---:R-:W-:Y:S05]  /*9e90*/  @!P0 BRA `(.L_x_255) ;  /* 0xfffffffc00f08947 */ /* 0x004fea000383ffff */
[----:B------:R-:W-:Y:S05]  /*9ea0*/  BRA `(.L_x_256) ;  /* 0xffffffa800e87947 */ /* 0x000fea000383ffff */
.L_x_94:
[----:B------:R-:W-:-:S07]  /*9eb0*/  MOV R0, UR5 ;  /* 0x0000000500007c02 */ /* 0x000fce0008000f00 */
.L_x_257:
[----:B-1----:R1:W2:Y:S02]  /*9ec0*/  SYNCS.PHASECHK.TRANS64.TRYWAIT P0, [R0+URZ], R3 ;  /* 0x00000003000075a7 */ /* 0x0022a400080011ff */
[----:B--2---:R-:W-:Y:S05]  /*9ed0*/  @!P0 NANOSLEEP.SYNCS 0x989680 ;  /* 0x009896800000895d */ /* 0x004fea0003900000 */
[----:B------:R-:W2:Y:S02]  /*9ee0*/  @!P0 SYNCS.PHASECHK.TRANS64 P0, [R0+URZ], R3 ;  /* 0x00000003000085a7 */ /* 0x000ea400080010ff */
[----:B--2---:R-:W-:Y:S05]  /*9ef0*/  @!P0 BRA `(.L_x_257) ;  /* 0xfffffffc00f08947 */ /* 0x004fea000383ffff */
[----:B------:R-:W-:Y:S05]  /*9f00*/  BRA `(.L_x_258) ;  /* 0xffffffa800f47947 */ /* 0x000fea000383ffff */
.L_x_95:
[----:B------:R-:W-:-:S07]  /*9f10*/  MOV R0, UR5 ;  /* 0x0000000500007c02 */ /* 0x000fce0008000f00 */
.L_x_259:
[----:B-1----:R1:W2:Y:S02]  /*9f20*/  SYNCS.PHASECHK.TRANS64.TRYWAIT P0, [R0+URZ], R3 ;  /* 0x00000003000075a7 */ /* 0x0022a400080011ff */
[----:B--2---:R-:W-:Y:S05]  /*9f30*/  @!P0 NANOSLEEP.SYNCS 0x989680 ;  /* 0x009896800000895d */ /* 0x004fea0003900000 */
[----:B------:R-:W2:Y:S02]  /*9f40*/  @!P0 SYNCS.PHASECHK.TRANS64 P0, [R0+URZ], R3 ;  /* 0x00000003000085a7 */ /* 0x000ea400080010ff */
[----:B--2---:R-:W-:Y:S05]  /*9f50*/  @!P0 BRA `(.L_x_259) ;  /* 0xfffffffc00f08947 */ /* 0x004fea000383ffff */
[----:B------:R-:W-:Y:S05]  /*9f60*/  BRA `(.L_x_260) ;  /* 0xffffffac00007947 */ /* 0x000fea000383ffff */
.L_x_96:
[----:B------:R-:W-:-:S07]  /*9f70*/  MOV R0, UR5 ;  /* 0x0000000500007c02 */ /* 0x000fce0008000f00 */
.L_x_261:
[----:B-1----:R1:W2:Y:S02]  /*9f80*/  SYNCS.PHASECHK.TRANS64.TRYWAIT P0, [R0+URZ], R3 ;  /* 0x00000003000075a7 */ /* 0x0022a400080011ff */
[----:B--2---:R-:W-:Y:S05]  /*9f90*/  @!P0 NANOSLEEP.SYNCS 0x989680 ;  /* 0x009896800000895d */ /* 0x004fea0003900000 */
[----:B------:R-:W2:Y:S02]  /*9fa0*/  @!P0 SYNCS.PHASECHK.TRANS64 P0, [R0+URZ], R3 ;  /* 0x00000003000085a7 */ /* 0x000ea400080010ff */
[----:B--2---:R-:W-:Y:S05]  /*9fb0*/  @!P0 BRA `(.L_x_261) ;  /* 0xfffffffc00f08947 */ /* 0x004fea000383ffff */
[----:B------:R-:W-:Y:S05]  /*9fc0*/  BRA `(.L_x_262) ;  /* 0xffffffac000c7947 */ /* 0x000fea000383ffff */
.L_x_99:
[----:B--2---:R2:W3:Y:S02]  /*9fd0*/  SYNCS.PHASECHK.TRANS64.TRYWAIT P0, [R2+URZ+0x3e0], R4 ;  /* 0x0003e004020075a7 */ /* 0x0044e400080011ff */
[----:B---3--:R-:W-:Y:S05]  /*9fe0*/  @!P0 NANOSLEEP.SYNCS 0x989680 ;  /* 0x009896800000895d */ /* 0x008fea0003900000 */
[----:B------:R-:W3:Y:S02]  /*9ff0*/  @!P0 SYNCS.PHASECHK.TRANS64 P0, [R2+URZ+0x3e0], R4 ;  /* 0x0003e004020085a7 */ /* 0x000ee400080010ff */
[----:B---3--:R-:W-:Y:S05]  /*a000*/  @!P0 BRA `(.L_x_99) ;  /* 0xfffffffc00f08947 */ /* 0x008fea000383ffff */
[----:B------:R-:W-:Y:S05]  /*a010*/  BRA `(.L_x_263) ;  /* 0xffffffac00687947 */ /* 0x000fea000383ffff */
.L_x_100:
[----:B------:R-:W-:-:S07]  /*a020*/  MOV R2, UR4 ;  /* 0x0000000400027c02 */ /* 0x000fce0008000f00 */
.L_x_264:
[----:B--2---:R2:W3:Y:S02]  /*a030*/  SYNCS.PHASECHK.TRANS64.TRYWAIT P0, [R2+URZ+0x390], R5 ;  /* 0x00039005020075a7 */ /* 0x0044e400080011ff */
[----:B---3--:R-:W-:Y:S05]  /*a040*/  @!P0 NANOSLEEP.SYNCS 0x989680 ;  /* 0x009896800000895d */ /* 0x008fea0003900000 */
[----:B------:R-:W3:Y:S02]  /*a050*/  @!P0 SYNCS.PHASECHK.TRANS64 P0, [R2+URZ+0x390], R5 ;  /* 0x00039005020085a7 */ /* 0x000ee400080010ff */
[----:B---3--:R-:W-:Y:S05]  /*a060*/  @!P0 BRA `(.L_x_264) ;  /* 0xfffffffc00f08947 */ /* 0x008fea000383ffff */
[----:B------:R-:W-:Y:S05]  /*a070*/  BRA `(.L_x_265) ;  /* 0xffffffac00787947 */ /* 0x000fea000383ffff */
.L_x_101:
[----:B--2---:R2:W3:Y:S02]  /*a080*/  SYNCS.PHASECHK.TRANS64.TRYWAIT P1, [R2+URZ+0x380], R4 ;  /* 0x00038004020075a7 */ /* 0x0044e400080211ff */
[----:B---3--:R-:W-:Y:S05]  /*a090*/  @!P1 NANOSLEEP.SYNCS 0x989680 ;  /* 0x009896800000995d */ /* 0x008fea0003900000 */
[----:B------:R-:W3:Y:S02]  /*a0a0*/  @!P1 SYNCS.PHASECHK.TRANS64 P1, [R2+URZ+0x380], R4 ;  /* 0x00038004020095a7 */ /* 0x000ee400080210ff */
[----:B---3--:R-:W-:Y:S05]  /*a0b0*/  @!P1 BRA `(.L_x_101) ;  /* 0xfffffffc00f09947 */ /* 0x008fea000383ffff */
[----:B------:R-:W-:Y:S05]  /*a0c0*/  BRA `(.L_x_266) ;  /* 0xffffffac00a87947 */ /* 0x000fea000383ffff */
.L_x_104:
[----:B------:R-:W-:-:S07]  /*a0d0*/  MOV R0, UR4 ;  /* 0x0000000400007c02 */ /* 0x000fce0008000f00 */
.L_x_267:
[----:B--2---:R2:W3:Y:S02]  /*a0e0*/  SYNCS.PHASECHK.TRANS64.TRYWAIT P0, [R0+URZ+0x390], R2 ;  /* 0x00039002000075a7 */ /* 0x0044e400080011ff */
[----:B---3--:R-:W-:Y:S05]  /*a0f0*/  @!P0 NANOSLEEP.SYNCS 0x989680 ;  /* 0x009896800000895d */ /* 0x008fea0003900000 */
[----:B------:R-:W3:Y:S02]  /*a100*/  @!P0 SYNCS.PHASECHK.TRANS64 P0, [R0+URZ+0x390], R2 ;  /* 0x00039002000085a7 */ /* 0x000ee400080010ff */
[----:B---3--:R-:W-:Y:S05]  /*a110*/  @!P0 BRA `(.L_x_267) ;  /* 0xfffffffc00f08947 */ /* 0x008fea000383ffff */
[----:B------:R-:W-:Y:S05]  /*a120*/  BRA `(.L_x_103) ;  /* 0xffffffac00fc7947 */ /* 0x000fea000383ffff */
.L_x_111:
[----:B-1----:R1:W2:Y:S02]  /*a130*/  SYNCS.PHASECHK.TRANS64.TRYWAIT P1, [R0+URZ+0x380], R2 ;  /* 0x00038002000075a7 */ /* 0x0022a400080211ff */
[----:B--2---:R-:W-:Y:S05]  /*a140*/  @!P1 NANOSLEEP.SYNCS 0x989680 ;  /* 0x009896800000995d */ /* 0x004fea0003900000 */
[----:B------:R-:W2:Y:S02]  /*a150*/  @!P1 SYNCS.PHASECHK.TRANS64 P1, [R0+URZ+0x380], R2 ;  /* 0x00038002000095a7 */ /* 0x000ea400080210ff */
[----:B--2---:R-:W-:Y:S05]  /*a160*/  @!P1 BRA `(.L_x_111) ;  /* 0xfffffffc00f09947 */ /* 0x004fea000383ffff */
[----:B------:R-:W-:Y:S05]  /*a170*/  BRA `(.L_x_268) ;  /* 0xffffffb400587947 */ /* 0x000fea000383ffff */
.L_x_112:
[----:B------:R-:W-:-:S07]  /*a180*/  MOV R2, UR19 ;  /* 0x0000001300027c02 */ /* 0x000fce0008000f00 */
.L_x_269:
[----:B-1----:R1:W2:Y:S02]  /*a190*/  SYNCS.PHASECHK.TRANS64.TRYWAIT P0, [R2+URZ+0x3c0], R0 ;  /* 0x0003c000020075a7 */ /* 0x0022a400080011ff */
[----:B--2---:R-:W-:Y:S05]  /*a1a0*/  @!P0 NANOSLEEP.SYNCS 0x989680 ;  /* 0x009896800000895d */ /* 0x004fea0003900000 */
[----:B------:R-:W2:Y:S02]  /*a1b0*/  @!P0 SYNCS.PHASECHK.TRANS64 P0, [R2+URZ+0x3c0], R0 ;  /* 0x0003c000020085a7 */ /* 0x000ea400080010ff */
[----:B--2---:R-:W-:Y:S05]  /*a1c0*/  @!P0 BRA `(.L_x_269) ;  /* 0xfffffffc00f08947 */ /* 0x004fea000383ffff */
[----:B------:R-:W-:Y:S05]  /*a1d0*/  BRA `(.L_x_270) ;  /* 0xffffffb4008c7947 */ /* 0x000fea000383ffff */
.L_x_115:
[----:B------:R-:W-:Y:S07]  /*a1e0*/  MOV R0, UR6 ;  /* 0x0000000600007c02 */ /* 0x000fee0008000f00 */
.L_x_271:
[----:B-1----:R1:W2:Y:S02]  /*a1f0*/  SYNCS.PHASECHK.TRANS64.TRYWAIT P0, [R0+URZ], R2 ;  /* 0x00000002000075a7 */ /* 0x0022a400080011ff */
[----:B--2---:R-:W-:Y:S05]  /*a200*/  @!P0 NANOSLEEP.SYNCS 0x989680 ;  /* 0x009896800000895d */ /* 0x004fea0003900000 */
[----:B------:R-:W2:Y:S02]  /*a210*/  @!P0 SYNCS.PHASECHK.TRANS64 P0, [R0+URZ], R2 ;  /* 0x00000002000085a7 */ /* 0x000ea400080010ff */
[----:B--2---:R-:W-:Y:S05]  /*a220*/  @!P0 BRA `(.L_x_271) ;  /* 0xfffffffc00f08947 */ /* 0x004fea000383ffff */
[----:B------:R-:W-:Y:S05]  /*a230*/  BRA `(.L_x_114) ;  /* 0xffffffb400c47947 */ /* 0x000fea000383ffff */
.L_x_118:
[----:B------:R-:W-:-:S07]  /*a240*/  MOV R0, UR4 ;  /* 0x0000000400007c02 */ /* 0x000fce0008000f00 */
.L_x_272:
[----:B--2---:R2:W4:Y:S02]  /*a250*/  SYNCS.PHASECHK.TRANS64.TRYWAIT P0, [R0+URZ], R2 ;  /* 0x00000002000075a7 */ /* 0x00452400080011ff */
[----:B----4-:R-:W-:Y:S05]  /*a260*/  @!P0 NANOSLEEP.SYNCS 0x989680 ;  /* 0x009896800000895d */ /* 0x010fea0003900000 */
[----:B------:R-:W4:Y:S02]  /*a270*/  @!P0 SYNCS.PHASECHK.TRANS64 P0, [R0+URZ], R2 ;  /* 0x00000002000085a7 */ /* 0x000f2400080010ff */
[----:B----4-:R-:W-:Y:S05]  /*a280*/  @!P0 BRA `(.L_x_272) ;  /* 0xfffffffc00f08947 */ /* 0x010fea000383ffff */
[----:B------:R-:W-:Y:S05]  /*a290*/  BRA `(.L_x_273) ;  /* 0xffffffb800647947 */ /* 0x000fea000383ffff */
.L_x_119:
[----:B------:R-:W-:-:S07]  /*a2a0*/  MOV R0, UR5 ;  /* 0x0000000500007c02 */ /* 0x000fce0008000f00 */
.L_x_274:
[----:B-1----:R1:W2:Y:S02]  /*a2b0*/  SYNCS.PHASECHK.TRANS64.TRYWAIT P0, [R0+URZ], R3 ;  /* 0x00000003000075a7 */ /* 0x0022a400080011ff */
[----:B--2---:R-:W-:Y:S05]  /*a2c0*/  @!P0 NANOSLEEP.SYNCS 0x989680 ;  /* 0x009896800000895d */ /* 0x004fea0003900000 */
[----:B------:R-:W2:Y:S02]  /*a2d0*/  @!P0 SYNCS.PHASECHK.TRANS64 P0, [R0+URZ], R3 ;  /* 0x00000003000085a7 */ /* 0x000ea400080010ff */
[----:B--2---:R-:W-:Y:S05]  /*a2e0*/  @!P0 BRA `(.L_x_274) ;  /* 0xfffffffc00f08947 */ /* 0x004fea000383ffff */
[----:B------:R-:W-:Y:S05]  /*a2f0*/  BRA `(.L_x_275) ;  /* 0xffffffb800707947 */ /* 0x000fea000383ffff */
.L_x_120:
[----:B------:R-:W-:-:S07]  /*a300*/  MOV R0, UR5 ;  /* 0x0000000500007c02 */ /* 0x000fce0008000f00 */
.L_x_276:
[----:B-1----:R1:W2:Y:S02]  /*a310*/  SYNCS.PHASECHK.TRANS64.TRYWAIT P0, [R0+URZ], R3 ;  /* 0x00000003000075a7 */ /* 0x0022a400080011ff */
[----:B--2---:R-:W-:Y:S05]  /*a320*/  @!P0 NANOSLEEP.SYNCS 0x989680 ;  /* 0x009896800000895d */ /* 0x004fea0003900000 */
[----:B------:R-:W2:Y:S02]  /*a330*/  @!P0 SYNCS.PHASECHK.TRANS64 P0, [R0+URZ], R3 ;  /* 0x00000003000085a7 */ /* 0x000ea400080010ff */
[----:B--2---:R-:W-:Y:S05]  /*a340*/  @!P0 BRA `(.L_x_276) ;  /* 0xfffffffc00f08947 */ /* 0x004fea000383ffff */
[----:B------:R-:W-:Y:S05]  /*a350*/  BRA `(.L_x_277) ;  /* 0xffffffb8007c7947 */ /* 0x000fea000383ffff */
.L_x_121:
[----:B-1----:R-:W-:-:S07]  /*a360*/  MOV R0, UR4 ;  /* 0x0000000400007c02 */ /* 0x002fce0008000f00 */
.L_x_278:
[----:B-1----:R1:W2:Y:S02]  /*a370*/  SYNCS.PHASECHK.TRANS64.TRYWAIT P0, [R0+URZ], R2 ;  /* 0x00000002000075a7 */ /* 0x0022a400080011ff */
[----:B--2---:R-:W-:Y:S05]  /*a380*/  @!P0 NANOSLEEP.SYNCS 0x989680 ;  /* 0x009896800000895d */ /* 0x004fea0003900000 */
[----:B------:R-:W2:Y:S02]  /*a390*/  @!P0 SYNCS.PHASECHK.TRANS64 P0, [R0+URZ], R2 ;  /* 0x00000002000085a7 */ /* 0x000ea400080010ff */
[----:B--2---:R-:W-:Y:S05]  /*a3a0*/  @!P0 BRA `(.L_x_278) ;  /* 0xfffffffc00f08947 */ /* 0x004fea000383ffff */
[----:B------:R-:W-:Y:S05]  /*a3b0*/  BRA `(.L_x_279) ;  /* 0xffffffb800887947 */ /* 0x000fea000383ffff */
.L_x_126:
[----:B---3--:R3:W4:Y:S02]  /*a3c0*/  SYNCS.PHASECHK.TRANS64.TRYWAIT P0, [R12+URZ+0x380], R0 ;  /* 0x000380000c0075a7 */ /* 0x00872400080011ff */
[----:B----4-:R-:W-:Y:S05]  /*a3d0*/  @!P0 NANOSLEEP.SYNCS 0x989680 ;  /* 0x009896800000895d */ /* 0x010fea0003900000 */
[----:B------:R-:W4:Y:S02]  /*a3e0*/  @!P0 SYNCS.PHASECHK.TRANS64 P0, [R12+URZ+0x380], R0 ;  /* 0x000380000c0085a7 */ /* 0x000f2400080010ff */
[----:B----4-:R-:W-:Y:S05]  /*a3f0*/  @!P0 BRA `(.L_x_126) ;  /* 0xfffffffc00f08947 */ /* 0x010fea000383ffff */
[----:B------:R-:W-:Y:S05]  /*a400*/  BRA `(.L_x_280) ;  /* 0xffffffbc009c7947 */ /* 0x000fea000383ffff */
.L_x_129:
[----:B-1----:R-:W-:Y:S07]  /*a410*/  MOV R0, UR17 ;  /* 0x0000001100007c02 */ /* 0x002fee0008000f00 */
.L_x_281:
[----:B-1----:R1:W3:Y:S02]  /*a420*/  SYNCS.PHASECHK.TRANS64.TRYWAIT P2, [R0+URZ+0x378], R8 ;  /* 0x00037808000075a7 */ /* 0x0022e400080411ff */
[----:B---3--:R-:W-:Y:S05]  /*a430*/  @!P2 NANOSLEEP.SYNCS 0x989680 ;  /* 0x009896800000a95d */ /* 0x008fea0003900000 */
[----:B------:R-:W3:Y:S02]  /*a440*/  @!P2 SYNCS.PHASECHK.TRANS64 P2, [R0+URZ+0x378], R8 ;  /* 0x000378080000a5a7 */ /* 0x000ee400080410ff */
[----:B---3--:R-:W-:Y:S05]  /*a450*/  @!P2 BRA `(.L_x_281) ;  /* 0xfffffffc00f0a947 */ /* 0x008fea000383ffff */
[----:B------:R-:W-:Y:S05]  /*a460*/  BRA `(.L_x_128) ;  /* 0xffffffc000fc7947 */ /* 0x000fea000383ffff */
.L_x_132:
[----:B-1----:R-:W-:Y:S07]  /*a470*/  MOV R0, UR17 ;  /* 0x0000001100007c02 */ /* 0x002fee0008000f00 */
.L_x_282:
[----:B-1----:R1:W3:Y:S02]  /*a480*/  SYNCS.PHASECHK.TRANS64.TRYWAIT P0, [R0+URZ+0x368], R6 ;  /* 0x00036806000075a7 */ /* 0x0022e400080011ff */
[----:B---3--:R-:W-:Y:S05]  /*a490*/  @!P0 NANOSLEEP.SYNCS 0x989680 ;  /* 0x009896800000895d */ /* 0x008fea0003900000 */
[----:B------:R-:W3:Y:S02]  /*a4a0*/  @!P0 SYNCS.PHASECHK.TRANS64 P0, [R0+URZ+0x368], R6 ;  /* 0x00036806000085a7 */ /* 0x000ee400080010ff */
[----:B---3--:R-:W-:Y:S05]  /*a4b0*/  @!P0 BRA `(.L_x_282) ;  /* 0xfffffffc00f08947 */ /* 0x008fea000383ffff */
[----:B------:R-:W-:Y:S05]  /*a4c0*/  BRA `(.L_x_283) ;  /* 0xffffffc4004c7947 */ /* 0x000fea000383ffff */
.L_x_135:
[----:B---3--:R3:W1:Y:S02]  /*a4d0*/  SYNCS.PHASECHK.TRANS64.TRYWAIT P0, [R3+URZ+0x380], R0 ;  /* 0x00038000030075a7 */ /* 0x00866400080011ff */
[----:B-1----:R-:W-:Y:S05]  /*a4e0*/  @!P0 NANOSLEEP.SYNCS 0x989680 ;  /* 0x009896800000895d */ /* 0x002fea0003900000 */
[----:B------:R-:W1:Y:S02]  /*a4f0*/  @!P0 SYNCS.PHASECHK.TRANS64 P0, [R3+URZ+0x380], R0 ;  /* 0x00038000030085a7 */ /* 0x000e6400080010ff */
[----:B-1----:R-:W-:Y:S05]  /*a500*/  @!P0 BRA `(.L_x_135) ;  /* 0xfffffffc00f08947 */ /* 0x002fea000383ffff */
[----:B------:R-:W-:Y:S05]  /*a510*/  BRA `(.L_x_284) ;  /* 0xffffffc800987947 */ /* 0x000fea000383ffff */
.L_x_146:
[----:B-1----:R-:W-:Y:S04]  /*a520*/  MOV R0, UR44 ;  /* 0x0000002c00007c02 */ /* 0x002fe80008000f00 */
[----:B------:R1:W2:Y:S03]  /*a530*/  SYNCS.PHASECHK.TRANS64.TRYWAIT P1, [R0+URZ+0x360], R4 ;  /* 0x00036004000075a7 */ /* 0x0002a600080211ff */
[----:B--2---:R-:W-:Y:S05]  /*a540*/  @!P1 NANOSLEEP.SYNCS 0x989680 ;  /* 0x009896800000995d */ /* 0x004fea0003900000 */
[----:B------:R-:W2:Y:S02]  /*a550*/  @!P1 SYNCS.PHASECHK.TRANS64 P1, [R0+URZ+0x360], R4 ;  /* 0x00036004000095a7 */ /* 0x000ea400080210ff */
[----:B--2---:R-:W-:Y:S05]  /*a560*/  @!P1 BRA `(.L_x_146) ;  /* 0xfffffffc00ec9947 */ /* 0x004fea000383ffff */
[----:B------:R-:W-:Y:S05]  /*a570*/  BRA `(.L_x_145) ;  /* 0xffffffd400e87947 */ /* 0x000fea000383ffff */
.L_x_148:
[----:B------:R1:W1:Y:S02]  /*a580*/  SYNCS.PHASECHK.TRANS64.TRYWAIT P1, [R22+URZ+0x3a0], R3 ;  /* 0x0003a003160075a7 */ /* 0x00026400080211ff */
[----:B-1----:R-:W-:Y:S05]  /*a590*/  @!P1 NANOSLEEP.SYNCS 0x989680 ;  /* 0x009896800000995d */ /* 0x002fea0003900000 */
[----:B------:R-:W1:Y:S02]  /*a5a0*/  @!P1 SYNCS.PHASECHK.TRANS64 P1, [R22+URZ+0x3a0], R3 ;  /* 0x0003a003160095a7 */ /* 0x000e6400080210ff */
[----:B-1----:R-:W-:Y:S05]  /*a5b0*/  @!P1 BRA `(.L_x_148) ;  /* 0xfffffffc00f09947 */ /* 0x002fea000383ffff */
[----:B------:R-:W-:Y:S05]  /*a5c0*/  BRA `(.L_x_147) ;  /* 0xffffffd800247947 */ /* 0x000fea000383ffff */
        .weak           $__internal_0_$__cuda_sm10x_tcgen05_guardrail_trap_col_being_dealloced_not_returned_by_alloc
        .type           $__internal_0_$__cuda_sm10x_tcgen05_guardrail_trap_col_being_dealloced_not_returned_by_alloc,@function
        .size           $__internal_0_$__cuda_sm10x_tcgen05_guardrail_trap_col_being_dealloced_not_returned_by_alloc,($__internal_1_$__cuda_sm10x_tcgen05_guardrail_trap_phase_invalid_during_alloc - $__internal_0_$__cuda_sm10x_tcgen05_guardrail_trap_col_being_dealloced_not_returned_by_alloc)
$__internal_0_$__cuda_sm10x_tcgen05_guardrail_trap_col_being_dealloced_not_returned_by_alloc:
[----:B------:R-:W-:Y:S05]  /*a5d0*/  BPT.TRAP 0x1 ;  /* 0x000000040000795c */ /* 0x000fea0000300000 */
[----:B------:R-:W-:-:S04]  /*a5e0*/  HFMA2 R3, -RZ, RZ, 0, 0 ;  /* 0x00000000ff037431 */ /* 0x000fc800000001ff */
[----:B------:R-:W-:Y:S05]  /*a5f0*/  RET.REL.NODEC R2 `(_ZN7cutlass13device_kernelINS_4gemm6kernel13GemmUniversalIN4cute5tupleIJiiiiEEENS1_10collective13CollectiveMmaINS1_35MainloopSm100TmaUmmaWarpSpecializedILi54ELi2ELi4ENS5_IJNS4_1CILi2EEESB_NSA_ILi1EEEEEEEENS5_IJNSA_ILi64EEESF_NSA_ILi32EEEEEENS_12float_e5m2_tENS5_IJlSC_lEEESI_SJ_NS4_8TiledMMAINS4_8MMA_AtomIJNS4_10MMA_TraitsINS4_19SM100_MMA_F8F6F4_SSEJSI_SI_fSF_SF_NS4_17integral_constantINS4_4UMMA5MajorELSQ_0EEESR_NSO_INSP_7ScaleInELSS_0EEEST_EEEEEENS4_6LayoutINS5_IJSC_SC_SC_EEENS5_IJNSA_ILi0EEESY_SY_EEEEENS5_IJNS4_10UnderscoreES11_S11_EEEEENS4_23SM90_TMA_LOAD_MULTICASTENS4_14ComposedLayoutINS4_7SwizzleILi1ELi4ELi3EEENS4_18smem_ptr_flag_bitsILi8EEENSW_INS5_IJNSA_ILi8EEESG_EEENS5_IJSG_SC_EEEEEEEvNS4_8identityES14_S1E_vS1F_EENS_8epilogue10collective18CollectiveEpilogueINS1H_23Sm100TmaWarpSpecializedILi1ELi1ELi32ELb0ELb0EEEJSH_NS5_IJNSW_ISF_SC_EES1M_EEESI_SJ_SI_SJ_NS1H_6fusion15FusionCallbacksIS1L_NS1O_17LinearCombinationISI_fSI_fLNS_15FloatRoundStyleE2EEESH_S1N_JEEENS4_5SM1004TMEM4LOAD26SM100_TMEM_LOAD_16dp32b32xENS4_13SM90_TMA_LOADENS15_INS16_ILi2ELi4ELi3EEES19_NSW_INS5_IJS1A_SF_EEENS5_IJSF_SC_EEEEEEENS4_39AutoVectorizingCopyWithAssumedAlignmentILi128EEENS4_14SM90_TMA_STOREES23_S25_S25_EEEvvEEEEvNT_6ParamsE) ;  /* 0xffffff5802807950 */ /* 0x000fea0003c3ffff */
        .weak           $__internal_1_$__cuda_sm10x_tcgen05_guardrail_trap_phase_invalid_during_alloc
        .type           $__internal_1_$__cuda_sm10x_tcgen05_guardrail_trap_phase_invalid_during_alloc,@function
        .size           $__internal_1_$__cuda_sm10x_tcgen05_guardrail_trap_phase_invalid_during_alloc,($__internal_2_$__cuda_sm10x_tcgen05_guardrail_trap_unallocated_columns_being_dealloced - $__internal_1_$__cuda_sm10x_tcgen05_guardrail_trap_phase_invalid_during_alloc)
$__internal_1_$__cuda_sm10x_tcgen05_guardrail_trap_phase_invalid_during_alloc:
[----:B------:R-:W-:Y:S05]  /*a600*/  BPT.TRAP 0x1 ;  /* 0x000000040000795c */ /* 0x000fea0000300000 */
[----:B------:R-:W-:-:S04]  /*a610*/  MOV R5, 0x0 ;  /* 0x0000000000057802 */ /* 0x000fc80000000f00 */
[----:B------:R-:W-:Y:S05]  /*a620*/  RET.REL.NODEC R4 `(_ZN7cutlass13device_kernelINS_4gemm6kernel13GemmUniversalIN4cute5tupleIJiiiiEEENS1_10collective13CollectiveMmaINS1_35MainloopSm100TmaUmmaWarpSpecializedILi54ELi2ELi4ENS5_IJNS4_1CILi2EEESB_NSA_ILi1EEEEEEEENS5_IJNSA_ILi64EEESF_NSA_ILi32EEEEEENS_12float_e5m2_tENS5_IJlSC_lEEESI_SJ_NS4_8TiledMMAINS4_8MMA_AtomIJNS4_10MMA_TraitsINS4_19SM100_MMA_F8F6F4_SSEJSI_SI_fSF_SF_NS4_17integral_constantINS4_4UMMA5MajorELSQ_0EEESR_NSO_INSP_7ScaleInELSS_0EEEST_EEEEEENS4_6LayoutINS5_IJSC_SC_SC_EEENS5_IJNSA_ILi0EEESY_SY_EEEEENS5_IJNS4_10UnderscoreES11_S11_EEEEENS4_23SM90_TMA_LOAD_MULTICASTENS4_14ComposedLayoutINS4_7SwizzleILi1ELi4ELi3EEENS4_18smem_ptr_flag_bitsILi8EEENSW_INS5_IJNSA_ILi8EEESG_EEENS5_IJSG_SC_EEEEEEEvNS4_8identityES14_S1E_vS1F_EENS_8epilogue10collective18CollectiveEpilogueINS1H_23Sm100TmaWarpSpecializedILi1ELi1ELi32ELb0ELb0EEEJSH_NS5_IJNSW_ISF_SC_EES1M_EEESI_SJ_SI_SJ_NS1H_6fusion15FusionCallbacksIS1L_NS1O_17LinearCombinationISI_fSI_fLNS_15FloatRoundStyleE2EEESH_S1N_JEEENS4_5SM1004TMEM4LOAD26SM100_TMEM_LOAD_16dp32b32xENS4_13SM90_TMA_LOADENS15_INS16_ILi2ELi4ELi3EEES19_NSW_INS5_IJS1A_SF_EEENS5_IJSF_SC_EEEEEEENS4_39AutoVectorizingCopyWithAssumedAlignmentILi128EEENS4_14SM90_TMA_STOREES23_S25_S25_EEEvvEEEEvNT_6ParamsE) ;  /* 0xffffff5804747950 */ /* 0x000fea0003c3ffff */
        .weak           $__internal_2_$__cuda_sm10x_tcgen05_guardrail_trap_unallocated_columns_being_dealloced
        .type           $__internal_2_$__cuda_sm10x_tcgen05_guardrail_trap_unallocated_columns_being_dealloced,@function
        .size           $__internal_2_$__cuda_sm10x_tcgen05_guardrail_trap_unallocated_columns_being_dealloced,(.L_x_286 - $__internal_2_$__cuda_sm10x_tcgen05_guardrail_trap_unallocated_columns_being_dealloced)
$__internal_2_$__cuda_sm10x_tcgen05_guardrail_trap_unallocated_columns_being_dealloced:
[----:B------:R-:W-:Y:S05]  /*a630*/  BPT.TRAP 0x1 ;  /* 0x000000040000795c */ /* 0x000fea0000300000 */
[----:B------:R-:W-:-:S04]  /*a640*/  HFMA2 R3, -RZ, RZ, 0, 0 ;  /* 0x00000000ff037431 */ /* 0x000fc800000001ff */
[----:B------:R-:W-:Y:S05]  /*a650*/  RET.REL.NODEC R2 `(_ZN7cutlass13device_kernelINS_4gemm6kernel13GemmUniversalIN4cute5tupleIJiiiiEEENS1_10collective13CollectiveMmaINS1_35MainloopSm100TmaUmmaWarpSpecializedILi54ELi2ELi4ENS5_IJNS4_1CILi2EEESB_NSA_ILi1EEEEEEEENS5_IJNSA_ILi64EEESF_NSA_ILi32EEEEEENS_12float_e5m2_tENS5_IJlSC_lEEESI_SJ_NS4_8TiledMMAINS4_8MMA_AtomIJNS4_10MMA_TraitsINS4_19SM100_MMA_F8F6F4_SSEJSI_SI_fSF_SF_NS4_17integral_constantINS4_4UMMA5MajorELSQ_0EEESR_NSO_INSP_7ScaleInELSS_0EEEST_EEEEEENS4_6LayoutINS5_IJSC_SC_SC_EEENS5_IJNSA_ILi0EEESY_SY_EEEEENS5_IJNS4_10UnderscoreES11_S11_EEEEENS4_23SM90_TMA_LOAD_MULTICASTENS4_14ComposedLayoutINS4_7SwizzleILi1ELi4ELi3EEENS4_18smem_ptr_flag_bitsILi8EEENSW_INS5_IJNSA_ILi8EEESG_EEENS5_IJSG_SC_EEEEEEEvNS4_8identityES14_S1E_vS1F_EENS_8epilogue10collective18CollectiveEpilogueINS1H_23Sm100TmaWarpSpecializedILi1ELi1ELi32ELb0ELb0EEEJSH_NS5_IJNSW_ISF_SC_EES1M_EEESI_SJ_SI_SJ_NS1H_6fusion15FusionCallbacksIS1L_NS1O_17LinearCombinationISI_fSI_fLNS_15FloatRoundStyleE2EEESH_S1N_JEEENS4_5SM1004TMEM4LOAD26SM100_TMEM_LOAD_16dp32b32xENS4_13SM90_TMA_LOADENS15_INS16_ILi2ELi4ELi3EEES19_NSW_INS5_IJS1A_SF_EEENS5_IJSF_SC_EEEEEEENS4_39AutoVectorizingCopyWithAssumedAlignmentILi128EEENS4_14SM90_TMA_STOREES23_S25_S25_EEEvvEEEEvNT_6ParamsE) ;  /* 0xffffff5802687950 */ /* 0x000fea0003c3ffff */
.L_x_285:
[----:B------:R-:W-:-:S00]  /*a660*/  BRA `(.L_x_285) ;  /* 0xfffffffc00fc7947 */ /* 0x000fc0000383ffff */
[----:B------:R-:W-:-:S00]  /*a670*/  NOP ;  /* 0x0000000000007918 */ /* 0x000fc00000000000 */
        /* <DEDUP_REMOVED lines=8> */
.L_x_286:


//--------------------- .nv.global.init           --------------------------
	.section	.nv.global.init,"aw",@progbits
.nv.global.init:
	.type		$str$27,@object
	.size		$str$27,($str$28 - $str$27)
$str$27:
        /*0000*/ 	.byte	0x28, 0x61, 0x64, 0x64, 0x72, 0x65, 0x73, 0x73, 0x20, 0x26, 0x20, 0x6d, 0x61, 0x73, 0x6b, 0x29
        /*0010*/ 	.byte	0x20, 0x3d, 0x3d, 0x20, 0x30, 0x00
	.type		$str$28,@object
	.size		$str$28,($str$26 - $str$28)
$str$28:
        /*0016*/ 	.byte	0x2f, 0x74, 0x6d, 0x70, 0x2f, 0x63, 0x75, 0x74, 0x6c, 0x61, 0x73, 0x73, 0x5f, 0x73, 0x77, 0x65
        /*0026*/ 	.byte	0x65, 0x70, 0x5f, 0x73, 0x72, 0x63, 0x2f, 0x69, 0x6e, 0x63, 0x6c, 0x75, 0x64, 0x65, 0x2f, 0x63
        /*0036*/ 	.byte	0x75, 0x74, 0x65, 0x2f, 0x70, 0x6f, 0x69, 0x6e, 0x74, 0x65, 0x72, 0x5f, 0x66, 0x6c, 0x61, 0x67
        /*0046*/ 	.byte	0x67, 0x65, 0x64, 0x2e, 0x68, 0x70, 0x70, 0x00
	.type		$str$26,@object
	.size		$str$26,($str$25 - $str$26)
$str$26:
        /*004e*/ 	.byte	0x2f, 0x74, 0x6d, 0x70, 0x2f, 0x63, 0x75, 0x74, 0x6c, 0x61, 0x73, 0x73, 0x5f, 0x73, 0x77, 0x65
        /*005e*/ 	.byte	0x65, 0x70, 0x5f, 0x73, 0x72, 0x63, 0x2f, 0x69, 0x6e, 0x63, 0x6c, 0x75, 0x64, 0x65, 0x2f, 0x63
        /*006e*/ 	.byte	0x75, 0x74, 0x65, 0x2f, 0x61, 0x74, 0x6f, 0x6d, 0x2f, 0x63, 0x6f, 0x70, 0x79, 0x5f, 0x74, 0x72
        /*007e*/ 	.byte	0x61, 0x69, 0x74, 0x73, 0x5f, 0x73, 0x6d, 0x31, 0x30, 0x30, 0x2e, 0x68, 0x70, 0x70, 0x00
	.type		$str$25,@object
	.size		$str$25,(__unnamed_1 - $str$25)
$str$25:
        /*008d*/ 	.byte	0x28, 0x28, 0x75, 0x69, 0x6e, 0x74, 0x33, 0x32, 0x5f, 0x74, 0x28, 0x74, 0x68, 0x72, 0x65, 0x61
        /*009d*/ 	.byte	0x64, 0x49, 0x64, 0x78, 0x2e, 0x78, 0x29, 0x20, 0x2f, 0x20, 0x33, 0x32, 0x29, 0x20, 0x25, 0x20
        /*00ad*/ 	.byte	0x34, 0x29, 0x20, 0x3d, 0x3d, 0x20, 0x28, 0x28, 0x28, 0x74, 0x6d, 0x65, 0x6d, 0x5f, 0x61, 0x64
        /*00bd*/ 	.byte	0x64, 0x72, 0x20, 0x3e, 0x3e, 0x20, 0x31, 0x36, 0x29, 0x20, 0x2f, 0x20, 0x33, 0x32, 0x29, 0x20
        /*00cd*/ 	.byte	0x25, 0x20, 0x34, 0x29, 0x00
	.type		__unnamed_1,@object
	.size		__unnamed_1,(__unnamed_2 - __unnamed_1)
__unnamed_1:
        /*00d2*/ 	.byte	0x61, 0x75, 0x74, 0x6f, 0x20, 0x63, 0x75, 0x74, 0x65, 0x3a, 0x3a, 0x61, 0x73, 0x5f, 0x70, 0x6f
        /* <DEDUP_REMOVED lines=24> */
        /*0262*/ 	.byte	0x3c, 0x34, 0x30, 0x39, 0x36, 0x3e, 0x3e, 0x3e, 0x3e, 0x5d, 0x00
	.type		__unnamed_2,@object
	.size		__unnamed_2,(.L_2 - __unnamed_2)
__unnamed_2:
        /* <DEDUP_REMOVED lines=40> */
        /*04ed*/ 	.byte	0x74, 0x65, 0x3a, 0x3a, 0x43, 0x3c, 0x30, 0x3e, 0x3e, 0x3e, 0x3e, 0x5d, 0x00
.L_2:


//--------------------- .nv.shared._ZN7cutlass13device_kernelINS_4gemm6kernel13GemmUniversalIN4cute5tupleIJiiiiEEENS1_10collective13CollectiveMmaINS1_35MainloopSm100TmaUmmaWarpSpecializedILi54ELi2ELi4ENS5_IJNS4_1CILi2EEESB_NSA_ILi1EEEEEEEENS5_IJNSA_ILi64EEESF_NSA_ILi32EEEEEENS_12float_e5m2_tENS5_IJlSC_lEEESI_SJ_NS4_8TiledMMAINS4_8MMA_AtomIJNS4_10MMA_TraitsINS4_19SM100_MMA_F8F6F4_SSEJSI_SI_fSF_SF_NS4_17integral_constantINS4_4UMMA5MajorELSQ_0EEESR_NSO_INSP_7ScaleInELSS_0EEEST_EEEEEENS4_6LayoutINS5_IJSC_SC_SC_EEENS5_IJNSA_ILi0EEESY_SY_EEEEENS5_IJNS4_10UnderscoreES11_S11_EEEEENS4_23SM90_TMA_LOAD_MULTICASTENS4_14ComposedLayoutINS4_7SwizzleILi1ELi4ELi3EEENS4_18smem_ptr_flag_bitsILi8EEENSW_INS5_IJNSA_ILi8EEESG_EEENS5_IJSG_SC_EEEEEEEvNS4_8identityES14_S1E_vS1F_EENS_8epilogue10collective18CollectiveEpilogueINS1H_23Sm100TmaWarpSpecializedILi1ELi1ELi32ELb0ELb0EEEJSH_NS5_IJNSW_ISF_SC_EES1M_EEESI_SJ_SI_SJ_NS1H_6fusion15FusionCallbacksIS1L_NS1O_17LinearCombinationISI_fSI_fLNS_15FloatRoundStyleE2EEESH_S1N_JEEENS4_5SM1004TMEM4LOAD26SM100_TMEM_LOAD_16dp32b32xENS4_13SM90_TMA_LOADENS15_INS16_ILi2ELi4ELi3EEES19_NSW_INS5_IJS1A_SF_EEENS5_IJSF_SC_EEEEEEENS4_39AutoVectorizingCopyWithAssumedAlignmentILi128EEENS4_14SM90_TMA_STOREES23_S25_S25_EEEvvEEEEvNT_6ParamsE --------------------------
	.section	.nv.shared._ZN7cutlass13device_kernelINS_4gemm6kernel13GemmUniversalIN4cute5tupleIJiiiiEEENS1_10collective13CollectiveMmaINS1_35MainloopSm100TmaUmmaWarpSpecializedILi54ELi2ELi4ENS5_IJNS4_1CILi2EEESB_NSA_ILi1EEEEEEEENS5_IJNSA_ILi64EEESF_NSA_ILi32EEEEEENS_12float_e5m2_tENS5_IJlSC_lEEESI_SJ_NS4_8TiledMMAINS4_8MMA_AtomIJNS4_10MMA_TraitsINS4_19SM100_MMA_F8F6F4_SSEJSI_SI_fSF_SF_NS4_17integral_constantINS4_4UMMA5MajorELSQ_0EEESR_NSO_INSP_7ScaleInELSS_0EEEST_EEEEEENS4_6LayoutINS5_IJSC_SC_SC_EEENS5_IJNSA_ILi0EEESY_SY_EEEEENS5_IJNS4_10UnderscoreES11_S11_EEEEENS4_23SM90_TMA_LOAD_MULTICASTENS4_14ComposedLayoutINS4_7SwizzleILi1ELi4ELi3EEENS4_18smem_ptr_flag_bitsILi8EEENSW_INS5_IJNSA_ILi8EEESG_EEENS5_IJSG_SC_EEEEEEEvNS4_8identityES14_S1E_vS1F_EENS_8epilogue10collective18CollectiveEpilogueINS1H_23Sm100TmaWarpSpecializedILi1ELi1ELi32ELb0ELb0EEEJSH_NS5_IJNSW_ISF_SC_EES1M_EEESI_SJ_SI_SJ_NS1H_6fusion15FusionCallbacksIS1L_NS1O_17LinearCombinationISI_fSI_fLNS_15FloatRoundStyleE2EEESH_S1N_JEEENS4_5SM1004TMEM4LOAD26SM100_TMEM_LOAD_16dp32b32xENS4_13SM90_TMA_LOADENS15_INS16_ILi2ELi4ELi3EEES19_NSW_INS5_IJS1A_SF_EEENS5_IJSF_SC_EEEEEEENS4_39AutoVectorizingCopyWithAssumedAlignmentILi128EEENS4_14SM90_TMA_STOREES23_S25_S25_EEEvvEEEEvNT_6ParamsE,"aw",@nobits
	.sectionflags	@""
	.align	16
	.zero		1024


//--------------------- .nv.shared.reserved.0     --------------------------
	.section	.nv.shared.reserved.0,"aw",@nobits
	.weak		__nv_reservedSMEM_offset_0_alias
	.size		__nv_reservedSMEM_offset_0_alias, 0, 64
	.other		__nv_reservedSMEM_offset_0_alias,@"STO_CUDA_RESERVED_SHARED STV_DEFAULT"
__nv_reservedSMEM_offset_0_alias:
	.zero		0
.nv.shared.reserved.0:
	.zero		64
	.weak		__nv_reservedSMEM_tcgen05_partition
	.type		__nv_reservedSMEM_tcgen05_partition,@object
	.size		__nv_reservedSMEM_tcgen05_partition,(.L_0 - __nv_reservedSMEM_tcgen05_partition)
__nv_reservedSMEM_tcgen05_partition:
	.zero		32
.L_0:


//--------------------- .nv.global                --------------------------
	.section	.nv.global,"aw",@nobits
.nv.global:
	.type		_ZN40_INTERNAL_bf850380_4_k_cu_b56deaa1_338584cute1_E,@object
	.size		_ZN40_INTERNAL_bf850380_4_k_cu_b56deaa1_338584cute1_E,(_ZN40_INTERNAL_bf850380_4_k_cu_b56deaa1_338584cuda3std3__45__cpo6cbeginE - _ZN40_INTERNAL_bf850380_4_k_cu_b56deaa1_338584cute1_E)
_ZN40_INTERNAL_bf850380_4_k_cu_b56deaa1_338584cute1_E:
	.zero		1
	.type		_ZN40_INTERNAL_bf850380_4_k_cu_b56deaa1_338584cuda3std3__45__cpo6cbeginE,@object
	.size		_ZN40_INTERNAL_bf850380_4_k_cu_b56deaa1_338584cuda3std3__45__cpo6cbeginE,(_ZN40_INTERNAL_bf850380_4_k_cu_b56deaa1_338584cuda3std3__48in_placeE - _ZN40_INTERNAL_bf850380_4_k_cu_b56deaa1_338584cuda3std3__45__cpo6cbeginE)
_ZN40_INTERNAL_bf850380_4_k_cu_b56deaa1_338584cuda3std3__45__cpo6cbeginE:
	.zero		1
	.type		_ZN40_INTERNAL_bf850380_4_k_cu_b56deaa1_338584cuda3std3__48in_placeE,@object
	.size		_ZN40_INTERNAL_bf850380_4_k_cu_b56deaa1_338584cuda3std3__48in_placeE,(_ZN40_INTERNAL_bf850380_4_k_cu_b56deaa1_338584cuda3std6ranges3__45__cpo9iter_moveE - _ZN40_INTERNAL_bf850380_4_k_cu_b56deaa1_338584cuda3std3__48in_placeE)
_ZN40_INTERNAL_bf850380_4_k_cu_b56deaa1_338584cuda3std3__48in_placeE:
	.zero		1
	.type		_ZN40_INTERNAL_bf850380_4_k_cu_b56deaa1_338584cuda3std6ranges3__45__cpo9iter_moveE,@object
	.size		_ZN40_INTERNAL_bf850380_4_k_cu_b56deaa1_338584cuda3std6ranges3__45__cpo9iter_moveE,(_ZN40_INTERNAL_bf850380_4_k_cu_b56deaa1_338584cuda3std3__45__cpo5beginE - _ZN40_INTERNAL_bf850380_4_k_cu_b56deaa1_338584cuda3std6ranges3__45__cpo9iter_moveE)
_ZN40_INTERNAL_bf850380_4_k_cu_b56deaa1_338584cuda3std6ranges3__45__cpo9iter_moveE:
	.zero		1
	.type		_ZN40_INTERNAL_bf850380_4_k_cu_b56deaa1_338584cuda3std3__45__cpo5beginE,@object
	.size		_ZN40_INTERNAL_bf850380_4_k_cu_b56deaa1_338584cuda3std3__45__cpo5beginE,(_ZN40_INTERNAL_bf850380_4_k_cu_b56deaa1_338584cuda3std3__442_GLOBAL__N__bf850380_4_k_cu_b56deaa1_338586ignoreE - _ZN40_INTERNAL_bf850380_4_k_cu_b56deaa1_338584cuda3std3__45__cpo5beginE)
_ZN40_INTERNAL_bf850380_4_k_cu_b56deaa1_338584cuda3std3__45__cpo5beginE:
	.zero		1
	.type		_ZN40_INTERNAL_bf850380_4_k_cu_b56deaa1_338584cuda3std3__442_GLOBAL__N__bf850380_4_k_cu_b56deaa1_338586ignoreE,@object
	.size		_ZN40_INTERNAL_bf850380_4_k_cu_b56deaa1_338584cuda3std3__442_GLOBAL__N__bf850380_4_k_cu_b56deaa1_338586ignoreE,(_ZN40_INTERNAL_bf850380_4_k_cu_b56deaa1_338584cute7productE - _ZN40_INTERNAL_bf850380_4_k_cu_b56deaa1_338584cuda3std3__442_GLOBAL__N__bf850380_4_k_cu_b56deaa1_338586ignoreE)
_ZN40_INTERNAL_bf850380_4_k_cu_b56deaa1_338584cuda3std3__442_GLOBAL__N__bf850380_4_k_cu_b56deaa1_338586ignoreE:
	.zero		1
	.type		_ZN40_INTERNAL_bf850380_4_k_cu_b56deaa1_338584cute7productE,@object
	.size		_ZN40_INTERNAL_bf850380_4_k_cu_b56deaa1_338584cute7productE,(_ZN40_INTERNAL_bf850380_4_k_cu_b56deaa1_338584cuda3std3__45__cpo3endE - _ZN40_INTERNAL_bf850380_4_k_cu_b56deaa1_338584cute7productE)
_ZN40_INTERNAL_bf850380_4_k_cu_b56deaa1_338584cute7productE:
	.zero		1
	.type		_ZN40_INTERNAL_bf850380_4_k_cu_b56deaa1_338584cuda3std3__45__cpo3endE,@object
	.size		_ZN40_INTERNAL_bf850380_4_k_cu_b56deaa1_338584cuda3std3__45__cpo3endE,(_ZN40_INTERNAL_bf850380_4_k_cu_b56deaa1_338584cuda3std3__419piecewise_constructE - _ZN40_INTERNAL_bf850380_4_k_cu_b56deaa1_338584cuda3std3__45__cpo3endE)
_ZN40_INTERNAL_bf850380_4_k_cu_b56deaa1_338584cuda3std3__45__cpo3endE:
	.zero		1
	.type		_ZN40_INTERNAL_bf850380_4_k_cu_b56deaa1_338584cuda3std3__419piecewise_constructE,@object
	.size		_ZN40_INTERNAL_bf850380_4_k_cu_b56deaa1_338584cuda3std3__419piecewise_constructE,(_ZN40_INTERNAL_bf850380_4_k_cu_b56deaa1_338584cuda3std3__45__cpo4cendE - _ZN40_INTERNAL_bf850380_4_k_cu_b56deaa1_338584cuda3std3__419piecewise_constructE)
_ZN40_INTERNAL_bf850380_4_k_cu_b56deaa1_338584cuda3std3__419piecewise_constructE:
	.zero		1
	.type		_ZN40_INTERNAL_bf850380_4_k_cu_b56deaa1_338584cuda3std3__45__cpo4cendE,@object
	.size		_ZN40_INTERNAL_bf850380_4_k_cu_b56deaa1_338584cuda3std3__45__cpo4cendE,(_ZN40_INTERNAL_bf850380_4_k_cu_b56deaa1_338584cuda3std6ranges3__45__cpo4swapE - _ZN40_INTERNAL_bf850380_4_k_cu_b56deaa1_338584cuda3std3__45__cpo4cendE)
_ZN40_INTERNAL_bf850380_4_k_cu_b56deaa1_338584cuda3std3__45__cpo4cendE:
	.zero		1
	.type		_ZN40_INTERNAL_bf850380_4_k_cu_b56deaa1_338584cuda3std6ranges3__45__cpo4swapE,@object
	.size		_ZN40_INTERNAL_bf850380_4_k_cu_b56deaa1_338584cuda3std6ranges3__45__cpo4swapE,(.L_10 - _ZN40_INTERNAL_bf850380_4_k_cu_b56deaa1_338584cuda3std6ranges3__45__cpo4swapE)
_ZN40_INTERNAL_bf850380_4_k_cu_b56deaa1_338584cuda3std6ranges3__45__cpo4swapE:
	.zero		1
.L_10:


//--------------------- .nv.constant0._ZN7cutlass13device_kernelINS_4gemm6kernel13GemmUniversalIN4cute5tupleIJiiiiEEENS1_10collective13CollectiveMmaINS1_35MainloopSm100TmaUmmaWarpSpecializedILi54ELi2ELi4ENS5_IJNS4_1CILi2EEESB_NSA_ILi1EEEEEEEENS5_IJNSA_ILi64EEESF_NSA_ILi32EEEEEENS_12float_e5m2_tENS5_IJlSC_lEEESI_SJ_NS4_8TiledMMAINS4_8MMA_AtomIJNS4_10MMA_TraitsINS4_19SM100_MMA_F8F6F4_SSEJSI_SI_fSF_SF_NS4_17integral_constantINS4_4UMMA5MajorELSQ_0EEESR_NSO_INSP_7ScaleInELSS_0EEEST_EEEEEENS4_6LayoutINS5_IJSC_SC_SC_EEENS5_IJNSA_ILi0EEESY_SY_EEEEENS5_IJNS4_10UnderscoreES11_S11_EEEEENS4_23SM90_TMA_LOAD_MULTICASTENS4_14ComposedLayoutINS4_7SwizzleILi1ELi4ELi3EEENS4_18smem_ptr_flag_bitsILi8EEENSW_INS5_IJNSA_ILi8EEESG_EEENS5_IJSG_SC_EEEEEEEvNS4_8identityES14_S1E_vS1F_EENS_8epilogue10collective18CollectiveEpilogueINS1H_23Sm100TmaWarpSpecializedILi1ELi1ELi32ELb0ELb0EEEJSH_NS5_IJNSW_ISF_SC_EES1M_EEESI_SJ_SI_SJ_NS1H_6fusion15FusionCallbacksIS1L_NS1O_17LinearCombinationISI_fSI_fLNS_15FloatRoundStyleE2EEESH_S1N_JEEENS4_5SM1004TMEM4LOAD26SM100_TMEM_LOAD_16dp32b32xENS4_13SM90_TMA_LOADENS15_INS16_ILi2ELi4ELi3EEES19_NSW_INS5_IJS1A_SF_EEENS5_IJSF_SC_EEEEEEENS4_39AutoVectorizingCopyWithAssumedAlignmentILi128EEENS4_14SM90_TMA_STOREES23_S25_S25_EEEvvEEEEvNT_6ParamsE --------------------------
	.section	.nv.constant0._ZN7cutlass13device_kernelINS_4gemm6kernel13GemmUniversalIN4cute5tupleIJiiiiEEENS1_10collective13CollectiveMmaINS1_35MainloopSm100TmaUmmaWarpSpecializedILi54ELi2ELi4ENS5_IJNS4_1CILi2EEESB_NSA_ILi1EEEEEEEENS5_IJNSA_ILi64EEESF_NSA_ILi32EEEEEENS_12float_e5m2_tENS5_IJlSC_lEEESI_SJ_NS4_8TiledMMAINS4_8MMA_AtomIJNS4_10MMA_TraitsINS4_19SM100_MMA_F8F6F4_SSEJSI_SI_fSF_SF_NS4_17integral_constantINS4_4UMMA5MajorELSQ_0EEESR_NSO_INSP_7ScaleInELSS_0EEEST_EEEEEENS4_6LayoutINS5_IJSC_SC_SC_EEENS5_IJNSA_ILi0EEESY_SY_EEEEENS5_IJNS4_10UnderscoreES11_S11_EEEEENS4_23SM90_TMA_LOAD_MULTICASTENS4_14ComposedLayoutINS4_7SwizzleILi1ELi4ELi3EEENS4_18smem_ptr_flag_bitsILi8EEENSW_INS5_IJNSA_ILi8EEESG_EEENS5_IJSG_SC_EEEEEEEvNS4_8identityES14_S1E_vS1F_EENS_8epilogue10collective18CollectiveEpilogueINS1H_23Sm100TmaWarpSpecializedILi1ELi1ELi32ELb0ELb0EEEJSH_NS5_IJNSW_ISF_SC_EES1M_EEESI_SJ_SI_SJ_NS1H_6fusion15FusionCallbacksIS1L_NS1O_17LinearCombinationISI_fSI_fLNS_15FloatRoundStyleE2EEESH_S1N_JEEENS4_5SM1004TMEM4LOAD26SM100_TMEM_LOAD_16dp32b32xENS4_13SM90_TMA_LOADENS15_INS16_ILi2ELi4ELi3EEES19_NSW_INS5_IJS1A_SF_EEENS5_IJSF_SC_EEEEEEENS4_39AutoVectorizingCopyWithAssumedAlignmentILi128EEENS4_14SM90_TMA_STOREES23_S25_S25_EEEvvEEEEvNT_6ParamsE,"a",@progbits
	.sectionflags	@""
	.align	4
.nv.constant0._ZN7cutlass13device_kernelINS_4gemm6kernel13GemmUniversalIN4cute5tupleIJiiiiEEENS1_10collective13CollectiveMmaINS1_35MainloopSm100TmaUmmaWarpSpecializedILi54ELi2ELi4ENS5_IJNS4_1CILi2EEESB_NSA_ILi1EEEEEEEENS5_IJNSA_ILi64EEESF_NSA_ILi32EEEEEENS_12float_e5m2_tENS5_IJlSC_lEEESI_SJ_NS4_8TiledMMAINS4_8MMA_AtomIJNS4_10MMA_TraitsINS4_19SM100_MMA_F8F6F4_SSEJSI_SI_fSF_SF_NS4_17integral_constantINS4_4UMMA5MajorELSQ_0EEESR_NSO_INSP_7ScaleInELSS_0EEEST_EEEEEENS4_6LayoutINS5_IJSC_SC_SC_EEENS5_IJNSA_ILi0EEESY_SY_EEEEENS5_IJNS4_10UnderscoreES11_S11_EEEEENS4_23SM90_TMA_LOAD_MULTICASTENS4_14ComposedLayoutINS4_7SwizzleILi1ELi4ELi3EEENS4_18smem_ptr_flag_bitsILi8EEENSW_INS5_IJNSA_ILi8EEESG_EEENS5_IJSG_SC_EEEEEEEvNS4_8identityES14_S1E_vS1F_EENS_8epilogue10collective18CollectiveEpilogueINS1H_23Sm100TmaWarpSpecializedILi1ELi1ELi32ELb0ELb0EEEJSH_NS5_IJNSW_ISF_SC_EES1M_EEESI_SJ_SI_SJ_NS1H_6fusion15FusionCallbacksIS1L_NS1O_17LinearCombinationISI_fSI_fLNS_15FloatRoundStyleE2EEESH_S1N_JEEENS4_5SM1004TMEM4LOAD26SM100_TMEM_LOAD_16dp32b32xENS4_13SM90_TMA_LOADENS15_INS16_ILi2ELi4ELi3EEES19_NSW_INS5_IJS1A_SF_EEENS5_IJSF_SC_EEEEEEENS4_39AutoVectorizingCopyWithAssumedAlignmentILi128EEENS4_14SM90_TMA_STOREES23_S25_S25_EEEvvEEEEvNT_6ParamsE:
	.zero		2944


//--------------------- SYMBOLS --------------------------

	.type		.nv.reservedSmem.offset0,@object
	.size		.nv.reservedSmem.offset0,0x4
	.type		.nv.reservedSmem.cap,@object
	.size		.nv.reservedSmem.cap,0x4
	.type		__assertfail,@function
